	.target	sm_90a

	.elftype	@"ET_EXEC"


//--------------------- .note.nv.tkinfo           --------------------------
	.section	.note.nv.tkinfo,"",@"SHT_NOTE"
	.sectionflags	@"SHF_NOTE_NV_TKINFO"
	.tkinfo
        /*0018*/ 	.word	0x00000002
        /*0030*/ 	.string	""
        /*0030*/ 	.string	"ptxas"
        /*0030*/ 	.string	"Cuda compilation tools, release 13.0, V13.0.88"
        /*0030*/ 	.string	"Build cuda_13.0.r13.0/compiler.36424714_0"
        /*0030*/ 	.string	"-v  -suppress-debug-info  -lineinfo  -arch sm_90a "



//--------------------- .note.nv.cuinfo           --------------------------
	.section	.note.nv.cuinfo,"",@"SHT_NOTE"
	.sectionflags	@"SHF_NOTE_NV_CUINFO"
        /*0018*/ 	.short	0x0002
        /*001a*/ 	.short	0x005a
        /*001c*/ 	.short	0x0082
	.zero		2


//--------------------- .nv.info                  --------------------------
	.section	.nv.info,"",@"SHT_CUDA_INFO"
	.align	4


	//----- nvinfo : EIATTR_REGCOUNT
	.align		4
        /*0000*/ 	.byte	0x04, 0x2f
        /*0002*/ 	.short	(.L_1 - .L_0)
	.align		4
.L_0:
        /*0004*/ 	.word	index@(matmul_kernel)
        /*0008*/ 	.word	0x000000ff


	//----- nvinfo : EIATTR_FRAME_SIZE
	.align		4
.L_1:
        /*000c*/ 	.byte	0x04, 0x11
        /*000e*/ 	.short	(.L_3 - .L_2)
	.align		4
.L_2:
        /*0010*/ 	.word	index@(matmul_kernel)
        /*0014*/ 	.word	0x00000000


	//----- nvinfo : EIATTR_MIN_STACK_SIZE
	.align		4
.L_3:
        /*0018*/ 	.byte	0x04, 0x12
        /*001a*/ 	.short	(.L_5 - .L_4)
	.align		4
.L_4:
        /*001c*/ 	.word	index@(matmul_kernel)
        /*0020*/ 	.word	0x00000000
.L_5:


//--------------------- .nv.compat                --------------------------
	.section	.nv.compat,"",@"SHT_CUDA_COMPAT_INFO"
	.align	4
        /*0000*/ 	.byte	0x02, 0x09, 0x01, 0x00, 0x02, 0x02, 0x02, 0x00, 0x02, 0x05, 0x05, 0x00, 0x03, 0x07, 0x01, 0x01
        /*0010*/ 	.byte	0x02, 0x03, 0x00, 0x00, 0x02, 0x06, 0x01, 0x00, 0x04, 0x0b, 0x08, 0x00, 0x00, 0x00, 0x00, 0x00
        /*0020*/ 	.byte	0x00, 0x00, 0x00, 0x00


//--------------------- .nv.info.matmul_kernel    --------------------------
	.section	.nv.info.matmul_kernel,"",@"SHT_CUDA_INFO"
	.sectionflags	@""
	.align	4


	//----- nvinfo : EIATTR_CUDA_API_VERSION
	.align		4
        /*0000*/ 	.byte	0x04, 0x37
        /*0002*/ 	.short	(.L_7 - .L_6)
.L_6:
        /*0004*/ 	.word	0x00000082


	//----- nvinfo : EIATTR_KPARAM_INFO
	.align		4
.L_7:
        /*0008*/ 	.byte	0x04, 0x17
        /*000a*/ 	.short	(.L_9 - .L_8)
.L_8:
        /*000c*/ 	.word	0x00000000
        /*0010*/ 	.short	0x000d
        /*0012*/ 	.short	0x0048
        /*0014*/ 	.byte	0x00, 0xf4, 0x21, 0x00


	//----- nvinfo : EIATTR_KPARAM_INFO
	.align		4
.L_9:
        /*0018*/ 	.byte	0x04, 0x17
        /*001a*/ 	.short	(.L_11 - .L_10)
.L_10:
        /*001c*/ 	.word	0x00000000
        /*0020*/ 	.short	0x000c
        /*0022*/ 	.short	0x0040
        /*0024*/ 	.byte	0x00, 0xf4, 0x21, 0x00


	//----- nvinfo : EIATTR_KPARAM_INFO
	.align		4
.L_11:
        /*0028*/ 	.byte	0x04, 0x17
        /*002a*/ 	.short	(.L_13 - .L_12)
.L_12:
        /*002c*/ 	.word	0x00000000
        /*0030*/ 	.short	0x000b
        /*0032*/ 	.short	0x0038
        /*0034*/ 	.byte	0x00, 0xf0, 0x11, 0x00


	//----- nvinfo : EIATTR_KPARAM_INFO
	.align		4
.L_13:
        /*0038*/ 	.byte	0x04, 0x17
        /*003a*/ 	.short	(.L_15 - .L_14)
.L_14:
        /*003c*/ 	.word	0x00000000
        /*0040*/ 	.short	0x000a
        /*0042*/ 	.short	0x0034
        /*0044*/ 	.byte	0x00, 0xf0, 0x11, 0x00


	//----- nvinfo : EIATTR_KPARAM_INFO
	.align		4
.L_15:
        /*0048*/ 	.byte	0x04, 0x17
        /*004a*/ 	.short	(.L_17 - .L_16)
.L_16:
        /*004c*/ 	.word	0x00000000
        /*0050*/ 	.short	0x0009
        /*0052*/ 	.short	0x0030
        /*0054*/ 	.byte	0x00, 0xf0, 0x11, 0x00


	//----- nvinfo : EIATTR_KPARAM_INFO
	.align		4
.L_17:
        /*0058*/ 	.byte	0x04, 0x17
        /*005a*/ 	.short	(.L_19 - .L_18)
.L_18:
        /*005c*/ 	.word	0x00000000
        /*0060*/ 	.short	0x0008
        /*0062*/ 	.short	0x002c
        /*0064*/ 	.byte	0x00, 0xf0, 0x11, 0x00


	//----- nvinfo : EIATTR_KPARAM_INFO
	.align		4
.L_19:
        /*0068*/ 	.byte	0x04, 0x17
        /*006a*/ 	.short	(.L_21 - .L_20)
.L_20:
        /*006c*/ 	.word	0x00000000
        /*0070*/ 	.short	0x0007
        /*0072*/ 	.short	0x0028
        /*0074*/ 	.byte	0x00, 0xf0, 0x11, 0x00


	//----- nvinfo : EIATTR_KPARAM_INFO
	.align		4
.L_21:
        /*0078*/ 	.byte	0x04, 0x17
        /*007a*/ 	.short	(.L_23 - .L_22)
.L_22:
        /*007c*/ 	.word	0x00000000
        /*0080*/ 	.short	0x0006
        /*0082*/ 	.short	0x0024
        /*0084*/ 	.byte	0x00, 0xf0, 0x11, 0x00


	//----- nvinfo : EIATTR_KPARAM_INFO
	.align		4
.L_23:
        /*0088*/ 	.byte	0x04, 0x17
        /*008a*/ 	.short	(.L_25 - .L_24)
.L_24:
        /*008c*/ 	.word	0x00000000
        /*0090*/ 	.short	0x0005
        /*0092*/ 	.short	0x0020
        /*0094*/ 	.byte	0x00, 0xf0, 0x11, 0x00


	//----- nvinfo : EIATTR_KPARAM_INFO
	.align		4
.L_25:
        /*0098*/ 	.byte	0x04, 0x17
        /*009a*/ 	.short	(.L_27 - .L_26)
.L_26:
        /*009c*/ 	.word	0x00000000
        /*00a0*/ 	.short	0x0004
        /*00a2*/ 	.short	0x001c
        /*00a4*/ 	.byte	0x00, 0xf0, 0x11, 0x00


	//----- nvinfo : EIATTR_KPARAM_INFO
	.align		4
.L_27:
        /*00a8*/ 	.byte	0x04, 0x17
        /*00aa*/ 	.short	(.L_29 - .L_28)
.L_28:
        /*00ac*/ 	.word	0x00000000
        /*00b0*/ 	.short	0x0003
        /*00b2*/ 	.short	0x0018
        /*00b4*/ 	.byte	0x00, 0xf0, 0x11, 0x00


	//----- nvinfo : EIATTR_KPARAM_INFO
	.align		4
.L_29:
        /*00b8*/ 	.byte	0x04, 0x17
        /*00ba*/ 	.short	(.L_31 - .L_30)
.L_30:
        /*00bc*/ 	.word	0x00000000
        /*00c0*/ 	.short	0x0002
        /*00c2*/ 	.short	0x0010
        /*00c4*/ 	.byte	0x00, 0xf4, 0x21, 0x00


	//----- nvinfo : EIATTR_KPARAM_INFO
	.align		4
.L_31:
        /*00c8*/ 	.byte	0x04, 0x17
        /*00ca*/ 	.short	(.L_33 - .L_32)
.L_32:
        /*00cc*/ 	.word	0x00000000
        /*00d0*/ 	.short	0x0001
        /*00d2*/ 	.short	0x0008
        /*00d4*/ 	.byte	0x00, 0xf4, 0x21, 0x00


	//----- nvinfo : EIATTR_KPARAM_INFO
	.align		4
.L_33:
        /*00d8*/ 	.byte	0x04, 0x17
        /*00da*/ 	.short	(.L_35 - .L_34)
.L_34:
        /*00dc*/ 	.word	0x00000000
        /*00e0*/ 	.short	0x0000
        /*00e2*/ 	.short	0x0000
        /*00e4*/ 	.byte	0x00, 0xf4, 0x21, 0x00


	//----- nvinfo : EIATTR_SPARSE_MMA_MASK
	.align		4
.L_35:
        /*00e8*/ 	.byte	0x03, 0x50
        /*00ea*/ 	.short	0x0000


	//----- nvinfo : EIATTR_MAXREG_COUNT
	.align		4
        /*00ec*/ 	.byte	0x03, 0x1b
        /*00ee*/ 	.short	0x00ff


	//----- nvinfo : EIATTR_NUM_BARRIERS
	.align		4
        /*00f0*/ 	.byte	0x02, 0x4c
        /*00f2*/ 	.byte	0x01
	.zero		1


	//----- nvinfo : EIATTR_MERCURY_ISA_VERSION
	.align		4
        /*00f4*/ 	.byte	0x03, 0x5f
        /*00f6*/ 	.short	0x0101


	//----- nvinfo : EIATTR_EXIT_INSTR_OFFSETS
	.align		4
        /*00f8*/ 	.byte	0x04, 0x1c
        /*00fa*/ 	.short	(.L_37 - .L_36)


	//   ....[0]....
.L_36:
        /*00fc*/ 	.word	0x00005a10


	//   ....[1]....
        /*0100*/ 	.word	0x00005a30


	//----- nvinfo : EIATTR_REQNTID
	.align		4
.L_37:
        /*0104*/ 	.byte	0x04, 0x10
        /*0106*/ 	.short	(.L_39 - .L_38)
.L_38:
        /*0108*/ 	.word	0x00000080
        /*010c*/ 	.word	0x00000001
        /*0110*/ 	.word	0x00000001


	//----- nvinfo : EIATTR_CBANK_PARAM_SIZE
	.align		4
.L_39:
        /*0114*/ 	.byte	0x03, 0x19
        /*0116*/ 	.short	0x0050


	//----- nvinfo : EIATTR_PARAM_CBANK
	.align		4
        /*0118*/ 	.byte	0x04, 0x0a
        /*011a*/ 	.short	(.L_41 - .L_40)
	.align		4
.L_40:
        /*011c*/ 	.word	index@(.nv.constant0.matmul_kernel)
        /*0120*/ 	.short	0x0210
        /*0122*/ 	.short	0x0050


	//----- nvinfo : EIATTR_SW_WAR
	.align		4
.L_41:
        /*0124*/ 	.byte	0x04, 0x36
        /*0126*/ 	.short	(.L_43 - .L_42)
.L_42:
        /*0128*/ 	.word	0x00000008
.L_43:


//--------------------- .nv.callgraph             --------------------------
	.section	.nv.callgraph,"",@"SHT_CUDA_CALLGRAPH"
	.align	4
	.sectionentsize	8
	.align		4
        /*0000*/ 	.word	0x00000000
	.align		4
        /*0004*/ 	.word	0xffffffff
	.align		4
        /*0008*/ 	.word	0x00000000
	.align		4
        /*000c*/ 	.word	0xfffffffe
	.align		4
        /*0010*/ 	.word	0x00000000
	.align		4
        /*0014*/ 	.word	0xfffffffd
	.align		4
        /*0018*/ 	.word	0x00000000
	.align		4
        /*001c*/ 	.word	0xfffffffc


//--------------------- .text.matmul_kernel       --------------------------
	.section	.text.matmul_kernel,"ax",@progbits
	.align	128
        .global         matmul_kernel
        .type           matmul_kernel,@function
        .size           matmul_kernel,(.L_x_4 - matmul_kernel)
        .other          matmul_kernel,@"STO_CUDA_ENTRY STV_DEFAULT"
matmul_kernel:
.text.matmul_kernel:
[----:B------:R-:W0:Y:S08]  /*0000*/  LDC R1, c[0x0][0x28] ;  /* 0x00000a00ff017b82 */ /* 0x000e300000000800 */
[----:B------:R-:W1:Y:S01]  /*0010*/  LDC.64 R52, c[0x0][0x228] ;  /* 0x00008a00ff347b82 */ /* 0x000e620000000a00 */
[----:B------:R-:W2:Y:S01]  /*0020*/  S2R R5, SR_CTAID.X ;  /* 0x0000000000057919 */ /* 0x000ea20000002500 */
[----:B------:R-:W-:Y:S01]  /*0030*/  UMOV UR4, 0x400 ;  /* 0x0000040000047882 */ /* 0x000fe20000000000 */
[----:B------:R-:W-:Y:S01]  /*0040*/  ULDC.64 UR8, c[0x0][0x208] ;  /* 0x0000820000087ab9 */ /* 0x000fe20000000a00 */
[----:B------:R-:W-:-:S04]  /*0050*/  ULDC UR6, c[0x0][0x230] ;  /* 0x00008c0000067ab9 */ /* 0x000fc80000000800 */
[----:B------:R-:W3:Y:S08]  /*0060*/  LDC R38, c[0x0][0x230] ;  /* 0x00008c00ff267b82 */ /* 0x000ef00000000800 */
[----:B------:R-:W4:Y:S01]  /*0070*/  S2UR UR5, SR_CgaCtaId ;  /* 0x00000000000579c3 */ /* 0x000f220000008800 */
[----:B-1----:R-:W-:-:S05]  /*0080*/  VIADD R0, R53, 0x7f ;  /* 0x0000007f35007836 */ /* 0x002fca0000000000 */
[----:B------:R-:W-:Y:S01]  /*0090*/  SHF.R.S32.HI R3, RZ, 0x1f, R0 ;  /* 0x0000001fff037819 */ /* 0x000fe20000011400 */
[----:B---3--:R-:W-:-:S03]  /*00a0*/  VIADD R38, R38, 0x1f ;  /* 0x0000001f26267836 */ /* 0x008fc60000000000 */
[----:B------:R-:W-:Y:S02]  /*00b0*/  LEA.HI R3, R3, R0, RZ, 0x7 ;  /* 0x0000000003037211 */ /* 0x000fe400078f38ff */
[----:B--2---:R-:W-:Y:S02]  /*00c0*/  IABS R8, R5 ;  /* 0x0000000500087213 */ /* 0x004fe40000000000 */
[----:B------:R-:W-:Y:S01]  /*00d0*/  SHF.R.S32.HI R3, RZ, 0x7, R3 ;  /* 0x00000007ff037819 */ /* 0x000fe20000011403 */
[----:B----4-:R-:W-:-:S04]  /*00e0*/  ULEA UR4, UR5, UR4, 0x18 ;  /* 0x0000000405047291 */ /* 0x010fc8000f8ec03f */
[----:B------:R-:W-:-:S05]  /*00f0*/  IMAD.SHL.U32 R4, R3, 0x8, RZ ;  /* 0x0000000803047824 */ /* 0x000fca00078e00ff */
[-C--:B------:R-:W-:Y:S02]  /*0100*/  IABS R7, R4.reuse ;  /* 0x0000000400077213 */ /* 0x080fe40000000000 */
[----:B------:R-:W-:Y:S02]  /*0110*/  IABS R10, R4 ;  /* 0x00000004000a7213 */ /* 0x000fe40000000000 */
[----:B------:R-:W1:Y:S08]  /*0120*/  I2F.RP R0, R7 ;  /* 0x0000000700007306 */ /* 0x000e700000209400 */
[----:B-1----:R-:W1:Y:S02]  /*0130*/  MUFU.RCP R0, R0 ;  /* 0x0000000000007308 */ /* 0x002e640000001000 */
[----:B-1----:R-:W-:-:S02]  /*0140*/  VIADD R2, R0, 0xffffffe ;  /* 0x0ffffffe00027836 */ /* 0x002fc40000000000 */
[----:B------:R-:W-:-:S04]  /*0150*/  IMAD.MOV R0, RZ, RZ, -R10 ;  /* 0x000000ffff007224 */ /* 0x000fc800078e0a0a */
[----:B------:R1:W2:Y:S02]  /*0160*/  F2I.FTZ.U32.TRUNC.NTZ R3, R2 ;  /* 0x0000000200037305 */ /* 0x0002a4000021f000 */
[----:B-1----:R-:W-:Y:S02]  /*0170*/  IMAD.MOV.U32 R2, RZ, RZ, RZ ;  /* 0x000000ffff027224 */ /* 0x002fe400078e00ff */
[----:B--2---:R-:W-:-:S04]  /*0180*/  IMAD.MOV R6, RZ, RZ, -R3 ;  /* 0x000000ffff067224 */ /* 0x004fc800078e0a03 */
[----:B------:R-:W-:Y:S02]  /*0190*/  IMAD R9, R6, R7, RZ ;  /* 0x0000000706097224 */ /* 0x000fe400078e02ff */
[----:B------:R-:W-:Y:S02]  /*01a0*/  IMAD.MOV.U32 R6, RZ, RZ, R8 ;  /* 0x000000ffff067224 */ /* 0x000fe400078e0008 */
[----:B------:R-:W-:-:S06]  /*01b0*/  IMAD.HI.U32 R3, R3, R9, R2 ;  /* 0x0000000903037227 */ /* 0x000fcc00078e0002 */
[----:B------:R-:W-:-:S04]  /*01c0*/  IMAD.HI.U32 R3, R3, R6, RZ ;  /* 0x0000000603037227 */ /* 0x000fc800078e00ff */
[----:B------:R-:W-:-:S05]  /*01d0*/  IMAD R0, R3, R0, R6 ;  /* 0x0000000003007224 */ /* 0x000fca00078e0206 */
[----:B------:R-:W-:-:S13]  /*01e0*/  ISETP.GT.U32.AND P1, PT, R7, R0, PT ;  /* 0x000000000700720c */ /* 0x000fda0003f24070 */
[----:B------:R-:W-:Y:S02]  /*01f0*/  @!P1 IMAD.IADD R0, R0, 0x1, -R7 ;  /* 0x0000000100009824 */ /* 0x000fe400078e0a07 */
[----:B------:R-:W-:Y:S01]  /*0200*/  @!P1 VIADD R3, R3, 0x1 ;  /* 0x0000000103039836 */ /* 0x000fe20000000000 */
[----:B------:R-:W-:Y:S02]  /*0210*/  ISETP.NE.AND P1, PT, R4, RZ, PT ;  /* 0x000000ff0400720c */ /* 0x000fe40003f25270 */
[----:B------:R-:W-:Y:S02]  /*0220*/  ISETP.GE.U32.AND P0, PT, R0, R7, PT ;  /* 0x000000070000720c */ /* 0x000fe40003f06070 */
[----:B------:R-:W-:-:S04]  /*0230*/  LOP3.LUT R0, R5, R4, RZ, 0x3c, !PT ;  /* 0x0000000405007212 */ /* 0x000fc800078e3cff */
[----:B------:R-:W-:Y:S01]  /*0240*/  ISETP.GE.AND P2, PT, R0, RZ, PT ;  /* 0x000000ff0000720c */ /* 0x000fe20003f46270 */
[----:B------:R-:W-:-:S06]  /*0250*/  VIADD R0, R52, 0x1f ;  /* 0x0000001f34007836 */ /* 0x000fcc0000000000 */
[----:B------:R-:W-:-:S04]  /*0260*/  @P0 VIADD R3, R3, 0x1 ;  /* 0x0000000103030836 */ /* 0x000fc80000000000 */
[----:B------:R-:W-:Y:S01]  /*0270*/  IMAD.MOV.U32 R2, RZ, RZ, R3 ;  /* 0x000000ffff027224 */ /* 0x000fe200078e0003 */
[----:B------:R-:W-:-:S03]  /*0280*/  SHF.R.S32.HI R3, RZ, 0x1f, R0 ;  /* 0x0000001fff037819 */ /* 0x000fc60000011400 */
[----:B------:R-:W-:Y:S01]  /*0290*/  @!P2 IMAD.MOV R2, RZ, RZ, -R2 ;  /* 0x000000ffff02a224 */ /* 0x000fe200078e0a02 */
[----:B------:R-:W-:Y:S02]  /*02a0*/  @!P1 LOP3.LUT R2, RZ, R4, RZ, 0x33, !PT ;  /* 0x00000004ff029212 */ /* 0x000fe400078e33ff */
[----:B------:R-:W-:-:S03]  /*02b0*/  LEA.HI R3, R3, R0, RZ, 0x5 ;  /* 0x0000000003037211 */ /* 0x000fc600078f28ff */
[----:B------:R-:W-:Y:S02]  /*02c0*/  IMAD.SHL.U32 R6, R2, 0x8, RZ ;  /* 0x0000000802067824 */ /* 0x000fe400078e00ff */
[----:B------:R-:W-:-:S03]  /*02d0*/  IMAD.MOV R2, RZ, RZ, -R2 ;  /* 0x000000ffff027224 */ /* 0x000fc600078e0a02 */
[----:B------:R-:W-:Y:S01]  /*02e0*/  LEA.HI.SX32 R3, R3, -R6, 0x1b ;  /* 0x8000000603037211 */ /* 0x000fe200078fdaff */
[----:B------:R-:W-:-:S03]  /*02f0*/  IMAD R11, R4, R2, R5 ;  /* 0x00000002040b7224 */ /* 0x000fc600078e0205 */
[----:B------:R-:W-:-:S04]  /*0300*/  VIMNMX R8, R3, 0x8, PT ;  /* 0x0000000803087848 */ /* 0x000fc80003fe0100 */
[-C--:B------:R-:W-:Y:S02]  /*0310*/  IABS R7, R8.reuse ;  /* 0x0000000800077213 */ /* 0x080fe40000000000 */
[----:B------:R-:W-:Y:S02]  /*0320*/  IABS R4, R8 ;  /* 0x0000000800047213 */ /* 0x000fe40000000000 */
[----:B------:R-:W1:Y:S08]  /*0330*/  I2F.RP R0, R7 ;  /* 0x0000000700007306 */ /* 0x000e700000209400 */
[----:B-1----:R-:W1:Y:S02]  /*0340*/  MUFU.RCP R0, R0 ;  /* 0x0000000000007308 */ /* 0x002e640000001000 */
[----:B-1----:R-:W-:-:S02]  /*0350*/  VIADD R3, R0, 0xffffffe ;  /* 0x0ffffffe00037836 */ /* 0x002fc40000000000 */
[----:B------:R-:W-:-:S04]  /*0360*/  IMAD.MOV R0, RZ, RZ, -R4 ;  /* 0x000000ffff007224 */ /* 0x000fc800078e0a04 */
[----:B------:R-:W1:Y:S02]  /*0370*/  F2I.FTZ.U32.TRUNC.NTZ R3, R3 ;  /* 0x0000000300037305 */ /* 0x000e64000021f000 */
[----:B-1----:R-:W-:-:S04]  /*0380*/  IMAD.MOV R9, RZ, RZ, -R3 ;  /* 0x000000ffff097224 */ /* 0x002fc800078e0a03 */
[----:B------:R-:W-:Y:S01]  /*0390*/  IMAD.MOV.U32 R2, RZ, RZ, R9 ;  /* 0x000000ffff027224 */ /* 0x000fe200078e0009 */
[----:B------:R-:W-:-:S03]  /*03a0*/  IABS R9, R11 ;  /* 0x0000000b00097213 */ /* 0x000fc60000000000 */
[----:B------:R-:W-:Y:S02]  /*03b0*/  IMAD R5, R2, R7, RZ ;  /* 0x0000000702057224 */ /* 0x000fe400078e02ff */
[----:B------:R-:W-:-:S04]  /*03c0*/  IMAD.MOV.U32 R2, RZ, RZ, RZ ;  /* 0x000000ffff027224 */ /* 0x000fc800078e00ff */
[----:B------:R-:W-:Y:S01]  /*03d0*/  IMAD.HI.U32 R2, R3, R5, R2 ;  /* 0x0000000503027227 */ /* 0x000fe200078e0002 */
[----:B------:R-:W-:-:S04]  /*03e0*/  LOP3.LUT R3, R11, R8, RZ, 0x3c, !PT ;  /* 0x000000080b037212 */ /* 0x000fc800078e3cff */
[----:B------:R-:W-:Y:S01]  /*03f0*/  ISETP.GE.AND P2, PT, R3, RZ, PT ;  /* 0x000000ff0300720c */ /* 0x000fe20003f46270 */
[----:B------:R-:W-:-:S04]  /*0400*/  IMAD.HI.U32 R2, R2, R9, RZ ;  /* 0x0000000902027227 */ /* 0x000fc800078e00ff */
[----:B------:R-:W-:-:S05]  /*0410*/  IMAD R0, R2, R0, R9 ;  /* 0x0000000002007224 */ /* 0x000fca00078e0209 */
[----:B------:R-:W-:-:S13]  /*0420*/  ISETP.GT.U32.AND P1, PT, R7, R0, PT ;  /* 0x000000000700720c */ /* 0x000fda0003f24070 */
[----:B------:R-:W-:Y:S02]  /*0430*/  @!P1 IMAD.IADD R0, R0, 0x1, -R7 ;  /* 0x0000000100009824 */ /* 0x000fe400078e0a07 */
[----:B------:R-:W-:Y:S01]  /*0440*/  @!P1 VIADD R2, R2, 0x1 ;  /* 0x0000000102029836 */ /* 0x000fe20000000000 */
[----:B------:R-:W-:Y:S02]  /*0450*/  ISETP.NE.AND P1, PT, R8, RZ, PT ;  /* 0x000000ff0800720c */ /* 0x000fe40003f25270 */
[----:B------:R-:W-:Y:S02]  /*0460*/  ISETP.GE.U32.AND P0, PT, R0, R7, PT ;  /* 0x000000070000720c */ /* 0x000fe40003f06070 */
[----:B------:R-:W1:Y:S11]  /*0470*/  S2R R0, SR_TID.X ;  /* 0x0000000000007919 */ /* 0x000e760000002100 */
[----:B------:R-:W-:Y:S01]  /*0480*/  @P0 VIADD R2, R2, 0x1 ;  /* 0x0000000102020836 */ /* 0x000fe20000000000 */
[----:B------:R-:W-:-:S03]  /*0490*/  ISETP.GT.AND P0, PT, R38, 0x1f, PT ;  /* 0x0000001f2600780c */ /* 0x000fc60003f04270 */
[----:B------:R-:W-:Y:S01]  /*04a0*/  @!P2 IMAD.MOV R2, RZ, RZ, -R2 ;  /* 0x000000ffff02a224 */ /* 0x000fe200078e0a02 */
[----:B------:R-:W-:-:S05]  /*04b0*/  @!P1 LOP3.LUT R2, RZ, R8, RZ, 0x33, !PT ;  /* 0x00000008ff029212 */ /* 0x000fca00078e33ff */
[----:B------:R-:W-:Y:S02]  /*04c0*/  IMAD.MOV R3, RZ, RZ, -R2 ;  /* 0x000000ffff037224 */ /* 0x000fe400078e0a02 */
[----:B------:R-:W-:Y:S02]  /*04d0*/  IMAD.SHL.U32 R9, R2, 0x80, RZ ;  /* 0x0000008002097824 */ /* 0x000fe400078e00ff */
[----:B------:R-:W-:-:S04]  /*04e0*/  IMAD R3, R8, R3, R11 ;  /* 0x0000000308037224 */ /* 0x000fc800078e020b */
[----:B------:R-:W-:Y:S01]  /*04f0*/  IMAD.IADD R35, R6, 0x1, R3 ;  /* 0x0000000106237824 */ /* 0x000fe200078e0203 */
[----:B-1----:R-:W-:Y:S02]  /*0500*/  SHF.R.U32.HI R172, RZ, 0x5, R0 ;  /* 0x00000005ffac7819 */ /* 0x002fe40000011600 */
[----:B------:R-:W-:Y:S02]  /*0510*/  LOP3.LUT R170, R0, 0x1f, RZ, 0xc0, !PT ;  /* 0x0000001f00aa7812 */ /* 0x000fe400078ec0ff */
[----:B------:R-:W-:Y:S02]  /*0520*/  SGXT.U32 R172, R172, 0x2 ;  /* 0x00000002acac781a */ /* 0x000fe40000000000 */
[----:B------:R-:W-:Y:S01]  /*0530*/  LOP3.LUT R39, R0, 0x60, RZ, 0xc0, !PT ;  /* 0x0000006000277812 */ /* 0x000fe200078ec0ff */
[----:B------:R-:W-:Y:S01]  /*0540*/  IMAD R34, R35, 0x20, R170 ;  /* 0x0000002023227824 */ /* 0x000fe200078e02aa */
[C---:B------:R-:W-:Y:S02]  /*0550*/  LOP3.LUT R2, R9.reuse, R172, RZ, 0xfc, !PT ;  /* 0x000000ac09027212 */ /* 0x040fe400078efcff */
[----:B------:R-:W-:-:S02]  /*0560*/  LOP3.LUT R3, R9, 0x4, R172, 0xfe, !PT ;  /* 0x0000000409037812 */ /* 0x000fc400078efeac */
[C-C-:B------:R-:W-:Y:S02]  /*0570*/  LOP3.LUT R4, R9.reuse, 0x8, R172.reuse, 0xfe, !PT ;  /* 0x0000000809047812 */ /* 0x140fe400078efeac */
[C-C-:B------:R-:W-:Y:S02]  /*0580*/  LOP3.LUT R5, R9.reuse, 0xc, R172.reuse, 0xfe, !PT ;  /* 0x0000000c09057812 */ /* 0x140fe400078efeac */
[C-C-:B------:R-:W-:Y:S02]  /*0590*/  LOP3.LUT R6, R9.reuse, 0x10, R172.reuse, 0xfe, !PT ;  /* 0x0000001009067812 */ /* 0x140fe400078efeac */
[C-C-:B------:R-:W-:Y:S02]  /*05a0*/  LOP3.LUT R7, R9.reuse, 0x14, R172.reuse, 0xfe, !PT ;  /* 0x0000001409077812 */ /* 0x140fe400078efeac */
[----:B------:R-:W-:Y:S02]  /*05b0*/  LOP3.LUT R8, R9, 0x18, R172, 0xfe, !PT ;  /* 0x0000001809087812 */ /* 0x000fe400078efeac */
[----:B------:R-:W-:-:S02]  /*05c0*/  LOP3.LUT R186, R172, 0x4, RZ, 0xfc, !PT ;  /* 0x00000004acba7812 */ /* 0x000fc400078efcff */
[C---:B------:R-:W-:Y:S02]  /*05d0*/  LOP3.LUT R184, R172.reuse, 0x8, RZ, 0xfc, !PT ;  /* 0x00000008acb87812 */ /* 0x040fe400078efcff */
[C---:B------:R-:W-:Y:S02]  /*05e0*/  LOP3.LUT R182, R172.reuse, 0xc, RZ, 0xfc, !PT ;  /* 0x0000000cacb67812 */ /* 0x040fe400078efcff */
[C---:B------:R-:W-:Y:S02]  /*05f0*/  LOP3.LUT R180, R172.reuse, 0x10, RZ, 0xfc, !PT ;  /* 0x00000010acb47812 */ /* 0x040fe400078efcff */
[C---:B------:R-:W-:Y:S02]  /*0600*/  LOP3.LUT R178, R172.reuse, 0x14, RZ, 0xfc, !PT ;  /* 0x00000014acb27812 */ /* 0x040fe400078efcff */
[C---:B------:R-:W-:Y:S02]  /*0610*/  LOP3.LUT R176, R172.reuse, 0x18, RZ, 0xfc, !PT ;  /* 0x00000018acb07812 */ /* 0x040fe400078efcff */
[----:B------:R-:W-:-:S02]  /*0620*/  LOP3.LUT R174, R172, 0x1c, RZ, 0xfc, !PT ;  /* 0x0000001cacae7812 */ /* 0x000fc400078efcff */
[----:B------:R-:W-:Y:S02]  /*0630*/  LOP3.LUT R9, R9, 0x1c, R172, 0xfe, !PT ;  /* 0x0000001c09097812 */ /* 0x000fe400078efeac */
[C---:B------:R-:W-:Y:S02]  /*0640*/  LOP3.LUT R10, R2.reuse, 0x20, RZ, 0xfc, !PT ;  /* 0x00000020020a7812 */ /* 0x040fe400078efcff */
[C---:B------:R-:W-:Y:S02]  /*0650*/  LOP3.LUT R11, R2.reuse, 0x24, RZ, 0xfc, !PT ;  /* 0x00000024020b7812 */ /* 0x040fe400078efcff */
[C---:B------:R-:W-:Y:S02]  /*0660*/  LOP3.LUT R12, R2.reuse, 0x28, RZ, 0xfc, !PT ;  /* 0x00000028020c7812 */ /* 0x040fe400078efcff */
[C---:B------:R-:W-:Y:S02]  /*0670*/  LOP3.LUT R13, R2.reuse, 0x2c, RZ, 0xfc, !PT ;  /* 0x0000002c020d7812 */ /* 0x040fe400078efcff */
[----:B------:R-:W-:-:S02]  /*0680*/  LOP3.LUT R14, R2, 0x30, RZ, 0xfc, !PT ;  /* 0x00000030020e7812 */ /* 0x000fc400078efcff */
[C---:B------:R-:W-:Y:S02]  /*0690*/  LOP3.LUT R15, R2.reuse, 0x34, RZ, 0xfc, !PT ;  /* 0x00000034020f7812 */ /* 0x040fe400078efcff */
        /* <DEDUP_REMOVED lines=17> */
[----:B------:R-:W-:Y:S01]  /*07b0*/  LOP3.LUT R33, R2, 0x7c, RZ, 0xfc, !PT ;  /* 0x0000007c02217812 */ /* 0x000fe200078efcff */
[----:B0-----:R-:W-:Y:S06]  /*07c0*/  @P0 BRA `(.L_x_0) ;  /* 0x0000000000500947 */ /* 0x001fec0003800000 */
[----:B------:R-:W-:Y:S01]  /*07d0*/  IMAD.SHL.U32 R35, R39, 0x8, RZ ;  /* 0x0000000827237824 */ /* 0x000fe200078e00ff */
[----:B------:R-:W-:Y:S01]  /*07e0*/  CS2R R88, SRZ ;  /* 0x0000000000587805 */ /* 0x000fe2000001ff00 */
[C---:B------:R-:W-:Y:S01]  /*07f0*/  IMAD.SHL.U32 R36, R0.reuse, 0x2, RZ ;  /* 0x0000000200247824 */ /* 0x040fe200078e00ff */
[----:B------:R-:W-:Y:S01]  /*0800*/  CS2R R90, SRZ ;  /* 0x00000000005a7805 */ /* 0x000fe2000001ff00 */
[----:B------:R-:W-:Y:S01]  /*0810*/  IMAD.SHL.U32 R37, R0, 0x40, RZ ;  /* 0x0000004000257824 */ /* 0x000fe200078e00ff */
[----:B------:R-:W-:Y:S02]  /*0820*/  CS2R R84, SRZ ;  /* 0x0000000000547805 */ /* 0x000fe4000001ff00 */
[----:B------:R-:W-:Y:S02]  /*0830*/  CS2R R86, SRZ ;  /* 0x0000000000567805 */ /* 0x000fe4000001ff00 */
[----:B------:R-:W-:Y:S02]  /*0840*/  CS2R R80, SRZ ;  /* 0x0000000000507805 */ /* 0x000fe4000001ff00 */
[----:B------:R-:W-:-:S02]  /*0850*/  CS2R R82, SRZ ;  /* 0x0000000000527805 */ /* 0x000fc4000001ff00 */
[----:B------:R-:W-:Y:S02]  /*0860*/  CS2R R76, SRZ ;  /* 0x00000000004c7805 */ /* 0x000fe4000001ff00 */
[----:B------:R-:W-:Y:S02]  /*0870*/  CS2R R78, SRZ ;  /* 0x00000000004e7805 */ /* 0x000fe4000001ff00 */
[----:B------:R-:W-:Y:S02]  /*0880*/  CS2R R72, SRZ ;  /* 0x0000000000487805 */ /* 0x000fe4000001ff00 */
[----:B------:R-:W-:Y:S02]  /*0890*/  CS2R R74, SRZ ;  /* 0x00000000004a7805 */ /* 0x000fe4000001ff00 */
[----:B------:R-:W-:Y:S02]  /*08a0*/  CS2R R68, SRZ ;  /* 0x0000000000447805 */ /* 0x000fe4000001ff00 */
[----:B------:R-:W-:-:S02]  /*08b0*/  CS2R R70, SRZ ;  /* 0x0000000000467805 */ /* 0x000fc4000001ff00 */
[----:B------:R-:W-:Y:S02]  /*08c0*/  CS2R R64, SRZ ;  /* 0x0000000000407805 */ /* 0x000fe4000001ff00 */
[----:B------:R-:W-:Y:S02]  /*08d0*/  CS2R R66, SRZ ;  /* 0x0000000000427805 */ /* 0x000fe4000001ff00 */
[----:B------:R-:W-:Y:S02]  /*08e0*/  CS2R R60, SRZ ;  /* 0x00000000003c7805 */ /* 0x000fe4000001ff00 */
[----:B------:R-:W-:Y:S01]  /*08f0*/  CS2R R62, SRZ ;  /* 0x00000000003e7805 */ /* 0x000fe2000001ff00 */
[----:B------:R-:W-:Y:S06]  /*0900*/  BRA `(.L_x_1) ;  /* 0x0000003c00347947 */ /* 0x000fec0003800000 */
.L_x_0:
[----:B------:R-:W-:Y:S01]  /*0910*/  IABS R80, R53 ;  /* 0x0000003500507213 */ /* 0x000fe20000000000 */
[----:B------:R-:W-:Y:S01]  /*0920*/  ULDC UR5, c[0x0][0x240] ;  /* 0x0000900000057ab9 */ /* 0x000fe20000000800 */
[----:B------:R-:W-:Y:S01]  /*0930*/  IABS R81, R52 ;  /* 0x0000003400517213 */ /* 0x000fe20000000000 */
[----:B------:R-:W-:Y:S01]  /*0940*/  ULDC.64 UR12, c[0x0][0x218] ;  /* 0x00008600000c7ab9 */ /* 0x000fe20000000a00 */
[----:B------:R-:W0:Y:S01]  /*0950*/  I2F.RP R35, R80 ;  /* 0x0000005000237306 */ /* 0x000e220000209400 */
[----:B------:R-:W-:Y:S01]  /*0960*/  IABS R44, R31 ;  /* 0x0000001f002c7213 */ /* 0x000fe20000000000 */
[----:B------:R-:W-:Y:S01]  /*0970*/  ULDC UR7, c[0x0][0x234] ;  /* 0x00008d0000077ab9 */ /* 0x000fe20000000800 */
[----:B------:R-:W-:Y:S01]  /*0980*/  IABS R48, R28 ;  /* 0x0000001c00307213 */ /* 0x000fe20000000000 */
[----:B------:R-:W-:Y:S01]  /*0990*/  ULDC.64 UR10, c[0x0][0x210] ;  /* 0x00008400000a7ab9 */ /* 0x000fe20000000a00 */
[----:B------:R-:W-:Y:S02]  /*09a0*/  IABS R51, R26 ;  /* 0x0000001a00337213 */ /* 0x000fe40000000000 */
[----:B------:R-:W-:-:S02]  /*09b0*/  CS2R R88, SRZ ;  /* 0x0000000000587805 */ /* 0x000fc4000001ff00 */
[----:B------:R-:W-:Y:S01]  /*09c0*/  IABS R50, R27 ;  /* 0x0000001b00327213 */ /* 0x000fe20000000000 */
[----:B------:R-:W1:Y:S01]  /*09d0*/  I2F.RP R42, R81 ;  /* 0x00000051002a7306 */ /* 0x000e620000209400 */
[----:B------:R-:W-:Y:S02]  /*09e0*/  IABS R54, R24 ;  /* 0x0000001800367213 */ /* 0x000fe40000000000 */
[----:B------:R-:W-:Y:S02]  /*09f0*/  CS2R R90, SRZ ;  /* 0x00000000005a7805 */ /* 0x000fe4000001ff00 */
[----:B------:R-:W-:Y:S02]  /*0a00*/  IABS R56, R23 ;  /* 0x0000001700387213 */ /* 0x000fe40000000000 */
[----:B------:R-:W-:Y:S02]  /*0a10*/  CS2R R84, SRZ ;  /* 0x0000000000547805 */ /* 0x000fe4000001ff00 */
[----:B------:R-:W-:-:S02]  /*0a20*/  IABS R58, R22 ;  /* 0x00000016003a7213 */ /* 0x000fc40000000000 */
[----:B------:R-:W-:Y:S02]  /*0a30*/  CS2R R86, SRZ ;  /* 0x0000000000567805 */ /* 0x000fe4000001ff00 */
[----:B------:R-:W-:Y:S01]  /*0a40*/  IABS R59, R21 ;  /* 0x00000015003b7213 */ /* 0x000fe20000000000 */
[----:B0-----:R-:W0:Y:S01]  /*0a50*/  MUFU.RCP R35, R35 ;  /* 0x0000002300237308 */ /* 0x001e220000001000 */
[----:B------:R-:W-:Y:S02]  /*0a60*/  IABS R60, R18 ;  /* 0x00000012003c7213 */ /* 0x000fe40000000000 */
[----:B------:R-:W-:Y:S02]  /*0a70*/  IABS R63, R16 ;  /* 0x00000010003f7213 */ /* 0x000fe40000000000 */
[----:B------:R-:W-:Y:S02]  /*0a80*/  IABS R62, R17 ;  /* 0x00000011003e7213 */ /* 0x000fe40000000000 */
[----:B------:R-:W-:Y:S01]  /*0a90*/  IABS R64, R14 ;  /* 0x0000000e00407213 */ /* 0x000fe20000000000 */
[----:B-1----:R-:W1:Y:S01]  /*0aa0*/  MUFU.RCP R42, R42 ;  /* 0x0000002a002a7308 */ /* 0x002e620000001000 */
[----:B------:R-:W-:-:S02]  /*0ab0*/  IABS R66, R13 ;  /* 0x0000000d00427213 */ /* 0x000fc40000000000 */
[----:B------:R-:W-:Y:S02]  /*0ac0*/  IABS R68, R12 ;  /* 0x0000000c00447213 */ /* 0x000fe40000000000 */
[----:B------:R-:W-:Y:S02]  /*0ad0*/  IABS R69, R11 ;  /* 0x0000000b00457213 */ /* 0x000fe40000000000 */
[----:B------:R-:W-:Y:S01]  /*0ae0*/  IABS R70, R8 ;  /* 0x0000000800467213 */ /* 0x000fe20000000000 */
[----:B0-----:R-:W-:Y:S01]  /*0af0*/  VIADD R36, R35, 0xffffffe ;  /* 0x0ffffffe23247836 */ /* 0x001fe20000000000 */
[----:B------:R-:W-:Y:S02]  /*0b00*/  IABS R74, R6 ;  /* 0x00000006004a7213 */ /* 0x000fe40000000000 */
[----:B------:R-:W-:Y:S01]  /*0b10*/  IABS R73, R7 ;  /* 0x0000000700497213 */ /* 0x000fe20000000000 */
[----:B------:R0:W2:Y:S01]  /*0b20*/  F2I.FTZ.U32.TRUNC.NTZ R37, R36 ;  /* 0x0000002400257305 */ /* 0x0000a2000021f000 */
[----:B------:R-:W-:-:S02]  /*0b30*/  IABS R76, R34 ;  /* 0x00000022004c7213 */ /* 0x000fc40000000000 */
[--C-:B------:R-:W-:Y:S01]  /*0b40*/  SHF.R.S32.HI R82, RZ, 0x2, R0.reuse ;  /* 0x00000002ff527819 */ /* 0x100fe20000011400 */
[----:B-1----:R-:W-:Y:S01]  /*0b50*/  VIADD R40, R42, 0xffffffe ;  /* 0x0ffffffe2a287836 */ /* 0x002fe20000000000 */
[----:B------:R-:W-:Y:S02]  /*0b60*/  IABS R42, R33 ;  /* 0x00000021002a7213 */ /* 0x000fe40000000000 */
[----:B------:R-:W-:Y:S01]  /*0b70*/  SHF.R.U32.HI R78, RZ, 0x2, R0 ;  /* 0x00000002ff4e7819 */ /* 0x000fe20000011600 */
[----:B------:R-:W1:Y:S01]  /*0b80*/  F2I.FTZ.U32.TRUNC.NTZ R41, R40 ;  /* 0x0000002800297305 */ /* 0x000e62000021f000 */
[----:B0-----:R-:W-:Y:S01]  /*0b90*/  IMAD.MOV.U32 R36, RZ, RZ, RZ ;  /* 0x000000ffff247224 */ /* 0x001fe200078e00ff */
[----:B------:R-:W-:-:S04]  /*0ba0*/  LOP3.LUT R163, R0, 0x7f, RZ, 0xc0, !PT ;  /* 0x0000007f00a37812 */ /* 0x000fc800078ec0ff */
[C---:B------:R-:W-:Y:S01]  /*0bb0*/  LOP3.LUT R165, R163.reuse, 0x8, RZ, 0x3c, !PT ;  /* 0x00000008a3a57812 */ /* 0x040fe200078e3cff */
[----:B--2---:R-:W-:Y:S01]  /*0bc0*/  IMAD.MOV R43, RZ, RZ, -R37 ;  /* 0x000000ffff2b7224 */ /* 0x004fe200078e0a25 */
[C---:B------:R-:W-:Y:S02]  /*0bd0*/  LOP3.LUT R167, R163.reuse, 0x10, RZ, 0x3c, !PT ;  /* 0x00000010a3a77812 */ /* 0x040fe400078e3cff */
[----:B------:R-:W-:Y:S01]  /*0be0*/  LOP3.LUT R169, R163, 0x18, RZ, 0x3c, !PT ;  /* 0x00000018a3a97812 */ /* 0x000fe200078e3cff */
[----:B------:R-:W-:-:S04]  /*0bf0*/  IMAD R43, R43, R80, RZ ;  /* 0x000000502b2b7224 */ /* 0x000fc800078e02ff */
[----:B------:R-:W-:Y:S01]  /*0c00*/  IMAD.HI.U32 R37, R37, R43, R36 ;  /* 0x0000002b25257227 */ /* 0x000fe200078e0024 */
[----:B------:R-:W-:-:S03]  /*0c10*/  IABS R43, R32 ;  /* 0x00000020002b7213 */ /* 0x000fc60000000000 */
[----:B-1----:R-:W-:Y:S02]  /*0c20*/  IMAD.MOV R46, RZ, RZ, -R41 ;  /* 0x000000ffff2e7224 */ /* 0x002fe400078e0a29 */
[----:B------:R-:W-:-:S04]  /*0c30*/  IMAD.HI.U32 R40, R37, R44, RZ ;  /* 0x0000002c25287227 */ /* 0x000fc800078e00ff */
[----:B------:R-:W-:Y:S02]  /*0c40*/  IMAD.MOV R45, RZ, RZ, -R40 ;  /* 0x000000ffff2d7224 */ /* 0x000fe400078e0a28 */
[----:B------:R-:W-:-:S04]  /*0c50*/  IMAD.HI.U32 R35, R37, R42, RZ ;  /* 0x0000002a25237227 */ /* 0x000fc800078e00ff */
[----:B------:R-:W-:Y:S01]  /*0c60*/  IMAD R47, R46, R81, RZ ;  /* 0x000000512e2f7224 */ /* 0x000fe200078e02ff */
[----:B------:R-:W-:Y:S01]  /*0c70*/  IABS R46, R30 ;  /* 0x0000001e002e7213 */ /* 0x000fe20000000000 */
[----:B------:R-:W-:Y:S02]  /*0c80*/  IMAD.MOV.U32 R40, RZ, RZ, RZ ;  /* 0x000000ffff287224 */ /* 0x000fe400078e00ff */
[----:B------:R-:W-:-:S04]  /*0c90*/  IMAD.HI.U32 R36, R37, R43, RZ ;  /* 0x0000002b25247227 */ /* 0x000fc800078e00ff */
[----:B------:R-:W-:Y:S02]  /*0ca0*/  IMAD.MOV R35, RZ, RZ, -R35 ;  /* 0x000000ffff237224 */ /* 0x000fe400078e0a23 */
[----:B------:R-:W-:Y:S01]  /*0cb0*/  IMAD.HI.U32 R72, R41, R47, R40 ;  /* 0x0000002f29487227 */ /* 0x000fe200078e0028 */
[----:B------:R-:W-:-:S03]  /*0cc0*/  IABS R47, R29 ;  /* 0x0000001d002f7213 */ /* 0x000fc60000000000 */
[----:B------:R-:W-:Y:S02]  /*0cd0*/  IMAD.MOV R36, RZ, RZ, -R36 ;  /* 0x000000ffff247224 */ /* 0x000fe400078e0a24 */
[C---:B------:R-:W-:Y:S02]  /*0ce0*/  IMAD R40, R80.reuse, R35, R42 ;  /* 0x0000002350287224 */ /* 0x040fe400078e022a */
[C---:B------:R-:W-:Y:S02]  /*0cf0*/  IMAD R41, R80.reuse, R36, R43 ;  /* 0x0000002450297224 */ /* 0x040fe400078e022b */
[C---:B------:R-:W-:Y:S01]  /*0d00*/  IMAD.HI.U32 R35, R37.reuse, R46, RZ ;  /* 0x0000002e25237227 */ /* 0x040fe200078e00ff */
[C---:B------:R-:W-:Y:S02]  /*0d10*/  ISETP.GT.U32.AND P0, PT, R80.reuse, R40, PT ;  /* 0x000000285000720c */ /* 0x040fe40003f04070 */
[----:B------:R-:W-:Y:S01]  /*0d20*/  ISETP.GT.U32.AND P5, PT, R80, R41, PT ;  /* 0x000000295000720c */ /* 0x000fe20003fa4070 */
[----:B------:R-:W-:-:S04]  /*0d30*/  IMAD.HI.U32 R36, R37, R47, RZ ;  /* 0x0000002f25247227 */ /* 0x000fc800078e00ff */
[----:B------:R-:W-:Y:S02]  /*0d40*/  IMAD R44, R80, R45, R44 ;  /* 0x0000002d502c7224 */ /* 0x000fe400078e022c */
[----:B------:R-:W-:-:S03]  /*0d50*/  IMAD.HI.U32 R42, R37, R48, RZ ;  /* 0x00000030252a7227 */ /* 0x000fc600078e00ff */
[----:B------:R-:W-:Y:S01]  /*0d60*/  ISETP.GT.U32.AND P1, PT, R80, R44, PT ;  /* 0x0000002c5000720c */ /* 0x000fe20003f24070 */
[----:B------:R-:W-:-:S04]  /*0d70*/  IMAD.HI.U32 R45, R37, R51, RZ ;  /* 0x00000033252d7227 */ /* 0x000fc800078e00ff */
[----:B------:R-:W-:Y:S02]  /*0d80*/  IMAD.MOV R35, RZ, RZ, -R35 ;  /* 0x000000ffff237224 */ /* 0x000fe400078e0a23 */
[----:B------:R-:W-:Y:S02]  /*0d90*/  IMAD.MOV R36, RZ, RZ, -R36 ;  /* 0x000000ffff247224 */ /* 0x000fe400078e0a24 */
[----:B------:R-:W-:Y:S02]  /*0da0*/  IMAD.MOV R49, RZ, RZ, -R42 ;  /* 0x000000ffff317224 */ /* 0x000fe400078e0a2a */
[----:B------:R-:W-:Y:S02]  /*0db0*/  IMAD.MOV R42, RZ, RZ, -R45 ;  /* 0x000000ffff2a7224 */ /* 0x000fe400078e0a2d */
[C---:B------:R-:W-:Y:S02]  /*0dc0*/  IMAD R45, R80.reuse, R35, R46 ;  /* 0x00000023502d7224 */ /* 0x040fe400078e022e */
[----:B------:R-:W-:-:S02]  /*0dd0*/  IMAD R46, R80, R36, R47 ;  /* 0x00000024502e7224 */ /* 0x000fc400078e022f */
[C---:B------:R-:W-:Y:S01]  /*0de0*/  IMAD.HI.U32 R43, R37.reuse, R50, RZ ;  /* 0x00000032252b7227 */ /* 0x040fe200078e00ff */
[C---:B------:R-:W-:Y:S02]  /*0df0*/  ISETP.GT.U32.AND P2, PT, R80.reuse, R45, PT ;  /* 0x0000002d5000720c */ /* 0x040fe40003f44070 */
[C---:B------:R-:W-:Y:S01]  /*0e00*/  ISETP.GT.U32.AND P3, PT, R80.reuse, R46, PT ;  /* 0x0000002e5000720c */ /* 0x040fe20003f64070 */
[C---:B------:R-:W-:Y:S02]  /*0e10*/  IMAD R47, R80.reuse, R49, R48 ;  /* 0x00000031502f7224 */ /* 0x040fe400078e0230 */
[C---:B------:R-:W-:Y:S01]  /*0e20*/  IMAD R49, R80.reuse, R42, R51 ;  /* 0x0000002a50317224 */ /* 0x040fe200078e0233 */
[----:B------:R-:W-:Y:S01]  /*0e30*/  IABS R51, R25 ;  /* 0x0000001900337213 */ /* 0x000fe20000000000 */
[----:B------:R-:W-:Y:S01]  /*0e40*/  IMAD.MOV R43, RZ, RZ, -R43 ;  /* 0x000000ffff2b7224 */ /* 0x000fe200078e0a2b */
[----:B------:R-:W-:Y:S01]  /*0e50*/  ISETP.GT.U32.AND P4, PT, R80, R47, PT ;  /* 0x0000002f5000720c */ /* 0x000fe20003f84070 */
[----:B------:R-:W-:-:S04]  /*0e60*/  IMAD.HI.U32 R36, R37, R54, RZ ;  /* 0x0000003625247227 */ /* 0x000fc800078e00ff */
[----:B------:R-:W-:-:S04]  /*0e70*/  IMAD.HI.U32 R35, R37, R51, RZ ;  /* 0x0000003325237227 */ /* 0x000fc800078e00ff */
[----:B------:R-:W-:Y:S02]  /*0e80*/  IMAD R48, R80, R43, R50 ;  /* 0x0000002b50307224 */ /* 0x000fe400078e0232 */
[----:B------:R-:W-:-:S04]  /*0e90*/  IMAD.HI.U32 R42, R37, R56, RZ ;  /* 0x00000038252a7227 */ /* 0x000fc800078e00ff */
[----:B------:R-:W-:-:S04]  /*0ea0*/  IMAD.HI.U32 R43, R37, R58, RZ ;  /* 0x0000003a252b7227 */ /* 0x000fc800078e00ff */
[----:B------:R-:W-:-:S04]  /*0eb0*/  IMAD.HI.U32 R50, R37, R59, RZ ;  /* 0x0000003b25327227 */ /* 0x000fc800078e00ff */
[----:B------:R-:W-:Y:S02]  /*0ec0*/  IMAD.MOV R35, RZ, RZ, -R35 ;  /* 0x000000ffff237224 */ /* 0x000fe400078e0a23 */
[----:B------:R-:W-:Y:S02]  /*0ed0*/  IMAD.MOV R55, RZ, RZ, -R36 ;  /* 0x000000ffff377224 */ /* 0x000fe400078e0a24 */
[----:B------:R-:W-:Y:S02]  /*0ee0*/  IMAD.MOV R57, RZ, RZ, -R42 ;  /* 0x000000ffff397224 */ /* 0x000fe400078e0a2a */
[----:B------:R-:W-:Y:S02]  /*0ef0*/  IMAD.MOV R43, RZ, RZ, -R43 ;  /* 0x000000ffff2b7224 */ /* 0x000fe400078e0a2b */
[----:B------:R-:W-:Y:S02]  /*0f00*/  IMAD.MOV R36, RZ, RZ, -R50 ;  /* 0x000000ffff247224 */ /* 0x000fe400078e0a32 */
[----:B------:R-:W-:-:S02]  /*0f10*/  IMAD R50, R80, R35, R51 ;  /* 0x0000002350327224 */ /* 0x000fc400078e0233 */
[C---:B------:R-:W-:Y:S02]  /*0f20*/  IMAD R51, R80.reuse, R55, R54 ;  /* 0x0000003750337224 */ /* 0x040fe400078e0236 */
[C---:B------:R-:W-:Y:S02]  /*0f30*/  IMAD R54, R80.reuse, R57, R56 ;  /* 0x0000003950367224 */ /* 0x040fe400078e0238 */
[C---:B------:R-:W-:Y:S01]  /*0f40*/  IMAD R55, R80.reuse, R43, R58 ;  /* 0x0000002b50377224 */ /* 0x040fe200078e023a */
[----:B------:R-:W-:Y:S01]  /*0f50*/  IABS R58, R20 ;  /* 0x00000014003a7213 */ /* 0x000fe20000000000 */
[----:B------:R-:W-:Y:S01]  /*0f60*/  IMAD R56, R80, R36, R59 ;  /* 0x0000002450387224 */ /* 0x000fe200078e023b */
[----:B------:R-:W-:Y:S01]  /*0f70*/  IABS R59, R19 ;  /* 0x00000013003b7213 */ /* 0x000fe20000000000 */
[----:B------:R-:W-:-:S04]  /*0f80*/  IMAD.HI.U32 R42, R37, R60, RZ ;  /* 0x0000003c252a7227 */ /* 0x000fc800078e00ff */
[----:B------:R-:W-:-:S04]  /*0f90*/  IMAD.HI.U32 R35, R37, R58, RZ ;  /* 0x0000003a25237227 */ /* 0x000fc800078e00ff */
[----:B------:R-:W-:-:S04]  /*0fa0*/  IMAD.HI.U32 R36, R37, R59, RZ ;  /* 0x0000003b25247227 */ /* 0x000fc800078e00ff */
[----:B------:R-:W-:-:S04]  /*0fb0*/  IMAD.HI.U32 R57, R37, R63, RZ ;  /* 0x0000003f25397227 */ /* 0x000fc800078e00ff */
[----:B------:R-:W-:Y:S02]  /*0fc0*/  IMAD.MOV R35, RZ, RZ, -R35 ;  /* 0x000000ffff237224 */ /* 0x000fe400078e0a23 */
[----:B------:R-:W-:Y:S02]  /*0fd0*/  IMAD.MOV R36, RZ, RZ, -R36 ;  /* 0x000000ffff247224 */ /* 0x000fe400078e0a24 */
[----:B------:R-:W-:Y:S02]  /*0fe0*/  IMAD.MOV R61, RZ, RZ, -R42 ;  /* 0x000000ffff3d7224 */ /* 0x000fe400078e0a2a */
[----:B------:R-:W-:Y:S02]  /*0ff0*/  IMAD.MOV R42, RZ, RZ, -R57 ;  /* 0x000000ffff2a7224 */ /* 0x000fe400078e0a39 */
[C---:B------:R-:W-:Y:S02]  /*1000*/  IMAD R57, R80.reuse, R35, R58 ;  /* 0x0000002350397224 */ /* 0x040fe400078e023a */
[----:B------:R-:W-:-:S02]  /*1010*/  IMAD R58, R80, R36, R59 ;  /* 0x00000024503a7224 */ /* 0x000fc400078e023b */
[----:B------:R-:W-:-:S04]  /*1020*/  IMAD.HI.U32 R43, R37, R62, RZ ;  /* 0x0000003e252b7227 */ /* 0x000fc800078e00ff */
[C---:B------:R-:W-:Y:S02]  /*1030*/  IMAD R59, R80.reuse, R61, R60 ;  /* 0x0000003d503b7224 */ /* 0x040fe400078e023c */
[----:B------:R-:W-:Y:S01]  /*1040*/  IMAD R61, R80, R42, R63 ;  /* 0x0000002a503d7224 */ /* 0x000fe200078e023f */
[----:B------:R-:W-:Y:S01]  /*1050*/  IABS R63, R15 ;  /* 0x0000000f003f7213 */ /* 0x000fe20000000000 */
[----:B------:R-:W-:Y:S02]  /*1060*/  IMAD.MOV R43, RZ, RZ, -R43 ;  /* 0x000000ffff2b7224 */ /* 0x000fe400078e0a2b */
        /* <DEDUP_REMOVED lines=28> */
[C---:B------:R-:W-:Y:S02]  /*1230*/  IMAD R69, R80.reuse, R71, R70 ;  /* 0x0000004750457224 */ /* 0x040fe400078e0246 */
[----:B------:R-:W-:Y:S01]  /*1240*/  IMAD R71, R80, R75, R74 ;  /* 0x0000004b50477224 */ /* 0x000fe200078e024a */
[----:B------:R-:W-:Y:S01]  /*1250*/  IABS R75, R2 ;  /* 0x00000002004b7213 */ /* 0x000fe20000000000 */
[--C-:B------:R-:W-:Y:S01]  /*1260*/  @!P0 IMAD.IADD R40, R40, 0x1, -R80.reuse ;  /* 0x0000000128288824 */ /* 0x100fe200078e0a50 */
[----:B------:R-:W-:Y:S01]  /*1270*/  IABS R74, R3 ;  /* 0x00000003004a7213 */ /* 0x000fe20000000000 */
[----:B------:R-:W-:Y:S02]  /*1280*/  @!P1 IMAD.IADD R44, R44, 0x1, -R80 ;  /* 0x000000012c2c9824 */ /* 0x000fe400078e0a50 */
[----:B------:R-:W-:Y:S01]  /*1290*/  IMAD.HI.U32 R42, R37, R75, RZ ;  /* 0x0000004b252a7227 */ /* 0x000fe200078e00ff */
[----:B------:R-:W-:-:S03]  /*12a0*/  ISETP.GT.U32.AND P1, PT, R80, R40, PT ;  /* 0x000000285000720c */ /* 0x000fc60003f24070 */
[----:B------:R-:W-:Y:S02]  /*12b0*/  IMAD.MOV R42, RZ, RZ, -R42 ;  /* 0x000000ffff2a7224 */ /* 0x000fe400078e0a2a */
[--C-:B------:R-:W-:Y:S02]  /*12c0*/  @!P5 IMAD.IADD R41, R41, 0x1, -R80.reuse ;  /* 0x000000012929d824 */ /* 0x100fe400078e0a50 */
[----:B------:R-:W-:Y:S01]  /*12d0*/  IMAD R75, R80, R42, R75 ;  /* 0x0000002a504b7224 */ /* 0x000fe200078e024b */
[----:B------:R-:W-:Y:S01]  /*12e0*/  LOP3.LUT R42, R0, 0x3, RZ, 0xc0, !PT ;  /* 0x00000003002a7812 */ /* 0x000fe200078ec0ff */
[--C-:B------:R-:W-:Y:S01]  /*12f0*/  @!P2 IMAD.IADD R45, R45, 0x1, -R80.reuse ;  /* 0x000000012d2da824 */ /* 0x100fe200078e0a50 */
[----:B------:R-:W-:Y:S01]  /*1300*/  ISETP.GT.U32.AND P2, PT, R80, R41, PT ;  /* 0x000000295000720c */ /* 0x000fe20003f44070 */
[--C-:B------:R-:W-:Y:S01]  /*1310*/  @!P3 IMAD.IADD R46, R46, 0x1, -R80.reuse ;  /* 0x000000012e2eb824 */ /* 0x100fe200078e0a50 */
[C---:B------:R-:W-:Y:S01]  /*1320*/  ISETP.GT.U32.AND P6, PT, R80.reuse, R75, PT ;  /* 0x0000004b5000720c */ /* 0x040fe20003fc4070 */
[--C-:B------:R-:W-:Y:S01]  /*1330*/  @!P4 IMAD.IADD R47, R47, 0x1, -R80.reuse ;  /* 0x000000012f2fc824 */ /* 0x100fe200078e0a50 */
[----:B------:R-:W-:Y:S01]  /*1340*/  ISETP.GT.U32.AND P3, PT, R80, R44, PT ;  /* 0x0000002c5000720c */ /* 0x000fe20003f64070 */
[----:B------:R-:W-:Y:S01]  /*1350*/  @!P1 IMAD.IADD R40, R40, 0x1, -R80 ;  /* 0x0000000128289824 */ /* 0x000fe200078e0a50 */
[C---:B------:R-:W-:Y:S01]  /*1360*/  ISETP.GT.U32.AND P4, PT, R80.reuse, R45, PT ;  /* 0x0000002d5000720c */ /* 0x040fe20003f84070 */
[----:B------:R-:W-:Y:S01]  /*1370*/  IMAD.HI.U32 R43, R37, R73, RZ ;  /* 0x00000049252b7227 */ /* 0x000fe200078e00ff */
[----:B------:R-:W-:-:S02]  /*1380*/  ISETP.GT.U32.AND P1, PT, R80, R49, PT ;  /* 0x000000315000720c */ /* 0x000fc40003f24070 */
[C---:B------:R-:W-:Y:S01]  /*1390*/  ISETP.GT.U32.AND P5, PT, R80.reuse, R46, PT ;  /* 0x0000002e5000720c */ /* 0x040fe20003fa4070 */
[----:B------:R-:W-:Y:S02]  /*13a0*/  IMAD.MOV R43, RZ, RZ, -R43 ;  /* 0x000000ffff2b7224 */ /* 0x000fe400078e0a2b */
[--C-:B------:R-:W-:Y:S01]  /*13b0*/  @!P2 IMAD.IADD R41, R41, 0x1, -R80.reuse ;  /* 0x000000012929a824 */ /* 0x100fe200078e0a50 */
[C---:B------:R-:W-:Y:S01]  /*13c0*/  ISETP.GT.U32.AND P2, PT, R80.reuse, R50, PT ;  /* 0x000000325000720c */ /* 0x040fe20003f44070 */
[--C-:B------:R-:W-:Y:S01]  /*13d0*/  @!P6 IMAD.IADD R75, R75, 0x1, -R80.reuse ;  /* 0x000000014b4be824 */ /* 0x100fe200078e0a50 */
[----:B------:R-:W-:Y:S01]  /*13e0*/  ISETP.GT.U32.AND P6, PT, R80, R47, PT ;  /* 0x0000002f5000720c */ /* 0x000fe20003fc4070 */
[--C-:B------:R-:W-:Y:S01]  /*13f0*/  @!P3 IMAD.IADD R44, R44, 0x1, -R80.reuse ;  /* 0x000000012c2cb824 */ /* 0x100fe200078e0a50 */
[C---:B------:R-:W-:Y:S01]  /*1400*/  ISETP.GT.U32.AND P3, PT, R80.reuse, R51, PT ;  /* 0x000000335000720c */ /* 0x040fe20003f64070 */
[--C-:B------:R-:W-:Y:S01]  /*1410*/  @!P4 IMAD.IADD R45, R45, 0x1, -R80.reuse ;  /* 0x000000012d2dc824 */ /* 0x100fe200078e0a50 */
[C---:B------:R-:W-:Y:S01]  /*1420*/  ISETP.GT.U32.AND P0, PT, R80.reuse, R75, PT ;  /* 0x0000004b5000720c */ /* 0x040fe20003f04070 */
[--C-:B------:R-:W-:Y:S01]  /*1430*/  @!P1 IMAD.IADD R49, R49, 0x1, -R80.reuse ;  /* 0x0000000131319824 */ /* 0x100fe200078e0a50 */
[----:B------:R-:W-:Y:S01]  /*1440*/  ISETP.GT.U32.AND P4, PT, R80, R54, PT ;  /* 0x000000365000720c */ /* 0x000fe20003f84070 */
[--C-:B------:R-:W-:Y:S01]  /*1450*/  @!P5 IMAD.IADD R46, R46, 0x1, -R80.reuse ;  /* 0x000000012e2ed824 */ /* 0x100fe200078e0a50 */
[C---:B------:R-:W-:Y:S01]  /*1460*/  ISETP.GT.U32.AND P1, PT, R80.reuse, R58, PT ;  /* 0x0000003a5000720c */ /* 0x040fe20003f24070 */
[C---:B------:R-:W-:Y:S01]  /*1470*/  IMAD R70, R80.reuse, R43, R73 ;  /* 0x0000002b50467224 */ /* 0x040fe200078e0249 */
[----:B------:R-:W-:Y:S01]  /*1480*/  ISETP.GT.U32.AND P5, PT, R80, R55, PT ;  /* 0x000000375000720c */ /* 0x000fe20003fa4070 */
[--C-:B------:R-:W-:Y:S01]  /*1490*/  @!P2 IMAD.IADD R50, R50, 0x1, -R80.reuse ;  /* 0x000000013232a824 */ /* 0x100fe200078e0a50 */
[C---:B------:R-:W-:Y:S01]  /*14a0*/  ISETP.GT.U32.AND P2, PT, R80.reuse, R59, PT ;  /* 0x0000003b5000720c */ /* 0x040fe20003f44070 */
[--C-:B------:R-:W-:Y:S01]  /*14b0*/  @!P6 IMAD.IADD R47, R47, 0x1, -R80.reuse ;  /* 0x000000012f2fe824 */ /* 0x100fe200078e0a50 */
[C---:B------:R-:W-:Y:S01]  /*14c0*/  ISETP.GT.U32.AND P6, PT, R80.reuse, R56, PT ;  /* 0x000000385000720c */ /* 0x040fe20003fc4070 */
[--C-:B------:R-:W-:Y:S01]  /*14d0*/  @!P3 IMAD.IADD R51, R51, 0x1, -R80.reuse ;  /* 0x000000013333b824 */ /* 0x100fe200078e0a50 */
[C---:B------:R-:W-:Y:S01]  /*14e0*/  ISETP.GT.U32.AND P3, PT, R80.reuse, R60, PT ;  /* 0x0000003c5000720c */ /* 0x040fe20003f64070 */
[--C-:B------:R-:W-:Y:S01]  /*14f0*/  @!P0 IMAD.IADD R75, R75, 0x1, -R80.reuse ;  /* 0x000000014b4b8824 */ /* 0x100fe200078e0a50 */
[----:B------:R-:W-:Y:S01]  /*1500*/  ISETP.GT.U32.AND P0, PT, R80, R48, PT ;  /* 0x000000305000720c */ /* 0x000fe20003f04070 */
        /* <DEDUP_REMOVED lines=9> */
[----:B------:R-:W-:Y:S01]  /*15a0*/  IABS R43, R5 ;  /* 0x00000005002b7213 */ /* 0x000fe20000000000 */
[--C-:B------:R-:W-:Y:S01]  /*15b0*/  @!P3 IMAD.IADD R60, R60, 0x1, -R80.reuse ;  /* 0x000000013c3cb824 */ /* 0x100fe200078e0a50 */
[----:B------:R-:W-:Y:S01]  /*15c0*/  ISETP.GT.U32.AND P3, PT, R80, R54, PT ;  /* 0x000000365000720c */ /* 0x000fe20003f64070 */
        /* <DEDUP_REMOVED lines=8> */
[----:B------:R-:W-:Y:S01]  /*1650*/  @!P2 IMAD.IADD R51, R51, 0x1, -R80 ;  /* 0x000000013333a824 */ /* 0x000fe200078e0a50 */
[C---:B------:R-:W-:Y:S01]  /*1660*/  ISETP.GT.U32.AND P2, PT, R80.reuse, R59, PT ;  /* 0x0000003b5000720c */ /* 0x040fe20003f44070 */
[----:B------:R-:W-:Y:S01]  /*1670*/  IMAD.HI.U32 R35, R37, R43, RZ ;  /* 0x0000002b25237227 */ /* 0x000fe200078e00ff */
[----:B------:R-:W-:-:S02]  /*1680*/  ISETP.GT.U32.AND P5, PT, R80, R62, PT ;  /* 0x0000003e5000720c */ /* 0x000fc40003fa4070 */
[----:B------:R-:W-:Y:S01]  /*1690*/  IABS R73, R4 ;  /* 0x0000000400497213 */ /* 0x000fe20000000000 */
[--C-:B------:R-:W-:Y:S01]  /*16a0*/  @!P0 IMAD.IADD R57, R57, 0x1, -R80.reuse ;  /* 0x0000000139398824 */ /* 0x100fe200078e0a50 */
[----:B------:R-:W-:Y:S01]  /*16b0*/  ISETP.GT.U32.AND P0, PT, R80, R49, PT ;  /* 0x000000315000720c */ /* 0x000fe20003f04070 */
[--C-:B------:R-:W-:Y:S01]  /*16c0*/  @!P3 IMAD.IADD R54, R54, 0x1, -R80.reuse ;  /* 0x000000013636b824 */ /* 0x100fe200078e0a50 */
[----:B------:R-:W-:Y:S01]  /*16d0*/  ISETP.GT.U32.AND P3, PT, R80, R60, PT ;  /* 0x0000003c5000720c */ /* 0x000fe20003f64070 */
[--C-:B------:R-:W-:Y:S01]  /*16e0*/  @!P6 IMAD.IADD R48, R48, 0x1, -R80.reuse ;  /* 0x000000013030e824 */ /* 0x100fe200078e0a50 */
[C---:B------:R-:W-:Y:S01]  /*16f0*/  ISETP.GT.U32.AND P6, PT, R80.reuse, R56, PT ;  /* 0x000000385000720c */ /* 0x040fe20003fc4070 */
[--C-:B------:R-:W-:Y:S01]  /*1700*/  @!P4 IMAD.IADD R55, R55, 0x1, -R80.reuse ;  /* 0x000000013737c824 */ /* 0x100fe200078e0a50 */
[----:B------:R-:W-:Y:S01]  /*1710*/  ISETP.GT.U32.AND P4, PT, R80, R61, PT ;  /* 0x0000003d5000720c */ /* 0x000fe20003f84070 */
[----:B------:R-:W-:Y:S01]  /*1720*/  @!P1 IMAD.IADD R58, R58, 0x1, -R80 ;  /* 0x000000013a3a9824 */ /* 0x000fe200078e0a50 */
[----:B------:R-:W-:Y:S01]  /*1730*/  ISETP.GT.U32.AND P1, PT, R80, R65, PT ;  /* 0x000000415000720c */ /* 0x000fe20003f24070 */
[----:B------:R-:W-:-:S04]  /*1740*/  IMAD.HI.U32 R72, R72, R76, RZ ;  /* 0x0000004c48487227 */ /* 0x000fc800078e00ff */
[--C-:B------:R-:W-:Y:S01]  /*1750*/  @!P0 IMAD.IADD R49, R49, 0x1, -R80.reuse ;  /* 0x0000000131318824 */ /* 0x100fe200078e0a50 */
[----:B------:R-:W-:Y:S01]  /*1760*/  ISETP.GT.U32.AND P0, PT, R80, R57, PT ;  /* 0x000000395000720c */ /* 0x000fe20003f04070 */
[----:B------:R-:W-:Y:S02]  /*1770*/  IMAD.MOV R35, RZ, RZ, -R35 ;  /* 0x000000ffff237224 */ /* 0x000fe400078e0a23 */
[--C-:B------:R-:W-:Y:S01]  /*1780*/  @!P6 IMAD.IADD R56, R56, 0x1, -R80.reuse ;  /* 0x000000013838e824 */ /* 0x100fe200078e0a50 */
[C---:B------:R-:W-:Y:S01]  /*1790*/  ISETP.GT.U32.AND P6, PT, R80.reuse, R63, PT ;  /* 0x0000003f5000720c */ /* 0x040fe20003fc4070 */
[--C-:B------:R-:W-:Y:S01]  /*17a0*/  @!P2 IMAD.IADD R59, R59, 0x1, -R80.reuse ;  /* 0x000000013b3ba824 */ /* 0x100fe200078e0a50 */
[----:B------:R-:W-:Y:S01]  /*17b0*/  ISETP.GT.U32.AND P2, PT, R80, R66, PT ;  /* 0x000000425000720c */ /* 0x000fe20003f44070 */
[--C-:B------:R-:W-:Y:S01]  /*17c0*/  @!P3 IMAD.IADD R60, R60, 0x1, -R80.reuse ;  /* 0x000000013c3cb824 */ /* 0x100fe200078e0a50 */
[C---:B------:R-:W-:Y:S01]  /*17d0*/  ISETP.GT.U32.AND P3, PT, R80.reuse, R67, PT ;  /* 0x000000435000720c */ /* 0x040fe20003f64070 */
[----:B------:R-:W-:Y:S01]  /*17e0*/  @!P4 IMAD.IADD R61, R61, 0x1, -R80 ;  /* 0x000000013d3dc824 */ /* 0x000fe200078e0a50 */
[----:B------:R-:W-:Y:S01]  /*17f0*/  ISETP.GT.U32.AND P4, PT, R80, R68, PT ;  /* 0x000000445000720c */ /* 0x000fe20003f84070 */
[----:B------:R-:W-:-:S04]  /*1800*/  IMAD.HI.U32 R36, R37, R73, RZ ;  /* 0x0000004925247227 */ /* 0x000fc800078e00ff */
[--C-:B------:R-:W-:Y:S01]  /*1810*/  @!P0 IMAD.IADD R57, R57, 0x1, -R80.reuse ;  /* 0x0000000139398824 */ /* 0x100fe200078e0a50 */
[----:B------:R-:W-:Y:S01]  /*1820*/  ISETP.GT.U32.AND P0, PT, R80, R64, PT ;  /* 0x000000405000720c */ /* 0x000fe20003f04070 */
[----:B------:R-:W-:Y:S01]  /*1830*/  @!P5 IMAD.IADD R62, R62, 0x1, -R80 ;  /* 0x000000013e3ed824 */ /* 0x000fe200078e0a50 */
[----:B------:R-:W-:Y:S01]  /*1840*/  ISETP.GT.U32.AND P5, PT, R80, R69, PT ;  /* 0x000000455000720c */ /* 0x000fe20003fa4070 */
[----:B------:R-:W-:-:S04]  /*1850*/  IMAD.HI.U32 R37, R37, R74, RZ ;  /* 0x0000004a25257227 */ /* 0x000fc800078e00ff */
[----:B------:R-:W-:Y:S02]  /*1860*/  IMAD.MOV R77, RZ, RZ, -R72 ;  /* 0x000000ffff4d7224 */ /* 0x000fe400078e0a48 */
[C---:B------:R-:W-:Y:S02]  /*1870*/  IMAD R72, R80.reuse, R35, R43 ;  /* 0x0000002350487224 */ /* 0x040fe400078e022b */
[----:B------:R-:W-:Y:S02]  /*1880*/  IMAD.MOV R36, RZ, RZ, -R36 ;  /* 0x000000ffff247224 */ /* 0x000fe400078e0a24 */
[----:B------:R-:W-:Y:S02]  /*1890*/  IMAD.MOV R37, RZ, RZ, -R37 ;  /* 0x000000ffff257224 */ /* 0x000fe400078e0a25 */
[----:B------:R-:W-:Y:S01]  /*18a0*/  @!P1 IMAD.IADD R65, R65, 0x1, -R80 ;  /* 0x0000000141419824 */ /* 0x000fe200078e0a50 */
[C---:B------:R-:W-:Y:S01]  /*18b0*/  ISETP.GT.U32.AND P1, PT, R80.reuse, R72, PT ;  /* 0x000000485000720c */ /* 0x040fe20003f24070 */
[----:B------:R-:W-:-:S02]  /*18c0*/  IMAD R73, R80, R36, R73 ;  /* 0x0000002450497224 */ /* 0x000fc400078e0249 */
[C---:B------:R-:W-:Y:S02]  /*18d0*/  IMAD R74, R80.reuse, R37, R74 ;  /* 0x00000025504a7224 */ /* 0x040fe400078e024a */
[----:B------:R-:W-:Y:S02]  /*18e0*/  IMAD R76, R81, R77, R76 ;  /* 0x0000004d514c7224 */ /* 0x000fe400078e024c */
        /* <DEDUP_REMOVED lines=37> */
[----:B------:R-:W-:Y:S01]  /*1b40*/  ISETP.GE.AND P4, PT, R33, RZ, PT ;  /* 0x000000ff2100720c */ /* 0x000fe20003f86270 */
[--C-:B------:R-:W-:Y:S01]  /*1b50*/  @!P5 IMAD.IADD R70, R70, 0x1, -R80.reuse ;  /* 0x000000014646d824 */ /* 0x100fe200078e0a50 */
[----:B------:R-:W-:Y:S01]  /*1b60*/  ISETP.GE.AND P5, PT, R32, RZ, PT ;  /* 0x000000ff2000720c */ /* 0x000fe20003fa6270 */
[----:B------:R-:W-:Y:S01]  /*1b70*/  @!P1 IMAD.IADD R72, R72, 0x1, -R80 ;  /* 0x0000000148489824 */ /* 0x000fe200078e0a50 */
[----:B------:R-:W-:Y:S01]  /*1b80*/  ISETP.GE.AND P1, PT, R30, RZ, PT ;  /* 0x000000ff1e00720c */ /* 0x000fe20003f26270 */
[----:B------:R-:W-:Y:S01]  /*1b90*/  IMAD.SHL.U32 R35, R39, 0x8, RZ ;  /* 0x0000000827237824 */ /* 0x000fe200078e00ff */
[----:B------:R-:W-:Y:S01]  /*1ba0*/  SHF.R.S32.HI R39, RZ, 0x1f, R38 ;  /* 0x0000001fff277819 */ /* 0x000fe20000011426 */
[--C-:B------:R-:W-:Y:S01]  /*1bb0*/  @!P0 IMAD.IADD R71, R71, 0x1, -R80.reuse ;  /* 0x0000000147478824 */ /* 0x100fe200078e0a50 */
[----:B------:R-:W-:Y:S01]  /*1bc0*/  ISETP.GE.AND P0, PT, R31, RZ, PT ;  /* 0x000000ff1f00720c */ /* 0x000fe20003f06270 */
[----:B------:R-:W-:Y:S01]  /*1bd0*/  @!P2 IMAD.IADD R73, R73, 0x1, -R80 ;  /* 0x000000014949a824 */ /* 0x000fe200078e0a50 */
[----:B------:R-:W-:Y:S01]  /*1be0*/  ISETP.GE.AND P2, PT, R29, RZ, PT ;  /* 0x000000ff1d00720c */ /* 0x000fe20003f46270 */
[----:B------:R-:W-:Y:S01]  /*1bf0*/  @!P3 IMAD.IADD R76, R76, 0x1, -R81 ;  /* 0x000000014c4cb824 */ /* 0x000fe200078e0a51 */
[----:B------:R-:W-:Y:S01]  /*1c00*/  ISETP.GE.AND P3, PT, R28, RZ, PT ;  /* 0x000000ff1c00720c */ /* 0x000fe20003f66270 */
[----:B------:R-:W-:Y:S01]  /*1c10*/  @!P4 IMAD.MOV R40, RZ, RZ, -R40 ;  /* 0x000000ffff28c224 */ /* 0x000fe200078e0a28 */
[----:B------:R-:W-:Y:S01]  /*1c20*/  ISETP.GE.AND P4, PT, R27, RZ, PT ;  /* 0x000000ff1b00720c */ /* 0x000fe20003f86270 */
[----:B------:R-:W-:Y:S01]  /*1c30*/  @!P5 IMAD.MOV R41, RZ, RZ, -R41 ;  /* 0x000000ffff29d224 */ /* 0x000fe200078e0a29 */
[----:B------:R-:W-:Y:S01]  /*1c40*/  ISETP.GE.AND P5, PT, R26, RZ, PT ;  /* 0x000000ff1a00720c */ /* 0x000fe20003fa6270 */
[----:B------:R-:W-:Y:S01]  /*1c50*/  @!P1 IMAD.MOV R45, RZ, RZ, -R45 ;  /* 0x000000ffff2d9224 */ /* 0x000fe200078e0a2d */
[----:B------:R-:W-:Y:S01]  /*1c60*/  ISETP.GE.AND P1, PT, R24, RZ, PT ;  /* 0x000000ff1800720c */ /* 0x000fe20003f26270 */
[----:B------:R-:W-:Y:S01]  /*1c70*/  @!P6 IMAD.IADD R74, R74, 0x1, -R80 ;  /* 0x000000014a4ae824 */ /* 0x000fe200078e0a50 */
[----:B------:R-:W-:Y:S01]  /*1c80*/  LEA.HI R38, R39, R38, RZ, 0x5 ;  /* 0x0000002627267211 */ /* 0x000fe200078f28ff */
[----:B------:R-:W-:Y:S01]  /*1c90*/  @!P0 IMAD.MOV R44, RZ, RZ, -R44 ;  /* 0x000000ffff2c8224 */ /* 0x000fe200078e0a2c */
[----:B------:R-:W-:Y:S01]  /*1ca0*/  ISETP.GE.AND P0, PT, R25, RZ, PT ;  /* 0x000000ff1900720c */ /* 0x000fe20003f06270 */
        /* <DEDUP_REMOVED lines=10> */
[----:B------:R-:W-:Y:S01]  /*1d50*/  IMAD.SHL.U32 R37, R0, 0x40, RZ ;  /* 0x0000004000257824 */ /* 0x000fe200078e00ff */
[----:B------:R-:W-:Y:S01]  /*1d60*/  LOP3.LUT R39, RZ, R53, RZ, 0x33, !PT ;  /* 0x00000035ff277212 */ /* 0x000fe200078e33ff */
        /* <DEDUP_REMOVED lines=13> */
[----:B------:R-:W-:Y:S01]  /*1e40*/  ISETP.NE.AND P6, PT, R52, RZ, PT ;  /* 0x000000ff3400720c */ /* 0x000fe20003fc5270 */
        /* <DEDUP_REMOVED lines=11> */
[----:B------:R-:W-:-:S02]  /*1f00*/  ISETP.GE.AND P1, PT, R6, RZ, PT ;  /* 0x000000ff0600720c */ /* 0x000fc40003f26270 */
[----:B------:R-:W-:Y:S02]  /*1f10*/  CS2R R80, SRZ ;  /* 0x0000000000507805 */ /* 0x000fe4000001ff00 */
[----:B------:R-:W-:Y:S01]  /*1f20*/  LOP3.LUT R43, R37, 0x400, RZ, 0xc0, !PT ;  /* 0x00000400252b7812 */ /* 0x000fe200078ec0ff */
        /* <DEDUP_REMOVED lines=11> */
[----:B------:R-:W-:Y:S01]  /*1fe0*/  ISETP.NE.AND P1, PT, R53, RZ, PT ;  /* 0x000000ff3500720c */ /* 0x000fe20003f25270 */
[----:B------:R-:W-:Y:S01]  /*1ff0*/  VIADD R77, R43, UR4 ;  /* 0x000000042b4d7c36 */ /* 0x000fe20008000000 */
[----:B------:R-:W-:Y:S01]  /*2000*/  SGXT.U32 R43, R78, 0x3 ;  /* 0x000000034e2b781a */ /* 0x000fe20000000000 */
[----:B------:R-:W-:Y:S01]  /*2010*/  @!P0 IMAD.MOV R70, RZ, RZ, -R70 ;  /* 0x000000ffff468224 */ /* 0x000fe200078e0a46 */
[C---:B------:R-:W-:Y:S01]  /*2020*/  SEL R45, R39.reuse, R45, !P1 ;  /* 0x0000002d272d7207 */ /* 0x040fe20004800000 */
[----:B------:R-:W-:Y:S01]  /*2030*/  @!P2 IMAD.MOV R72, RZ, RZ, -R72 ;  /* 0x000000ffff48a224 */ /* 0x000fe200078e0a48 */
[C---:B------:R-:W-:Y:S01]  /*2040*/  SEL R46, R39.reuse, R46, !P1 ;  /* 0x0000002e272e7207 */ /* 0x040fe20004800000 */
[----:B------:R-:W-:Y:S01]  /*2050*/  @!P3 IMAD.MOV R73, RZ, RZ, -R73 ;  /* 0x000000ffff49b224 */ /* 0x000fe200078e0a49 */
[C---:B------:R-:W-:Y:S01]  /*2060*/  SEL R54, R39.reuse, R54, !P1 ;  /* 0x0000003627367207 */ /* 0x040fe20004800000 */
[----:B------:R-:W-:Y:S01]  /*2070*/  @!P4 IMAD.MOV R74, RZ, RZ, -R74 ;  /* 0x000000ffff4ac224 */ /* 0x000fe200078e0a4a */
[C---:B------:R-:W-:Y:S01]  /*2080*/  SEL R40, R39.reuse, R40, !P1 ;  /* 0x0000002827287207 */ /* 0x040fe20004800000 */
[----:B------:R-:W-:Y:S01]  /*2090*/  @!P5 IMAD.MOV R75, RZ, RZ, -R75 ;  /* 0x000000ffff4bd224 */ /* 0x000fe200078e0a4b */
[----:B------:R-:W-:Y:S01]  /*20a0*/  SEL R41, R39, R41, !P1 ;  /* 0x0000002927297207 */ /* 0x000fe20004800000 */
[----:B------:R-:W-:Y:S01]  /*20b0*/  IMAD R53, R45, UR5, RZ ;  /* 0x000000052d357c24 */ /* 0x000fe2000f8e02ff */
[C---:B------:R-:W-:Y:S01]  /*20c0*/  SEL R44, R39.reuse, R44, !P1 ;  /* 0x0000002c272c7207 */ /* 0x040fe20004800000 */
[----:B------:R-:W-:Y:S01]  /*20d0*/  IMAD R54, R54, UR5, RZ ;  /* 0x0000000536367c24 */ /* 0x000fe2000f8e02ff */
[C---:B------:R-:W-:Y:S01]  /*20e0*/  SEL R47, R39.reuse, R47, !P1 ;  /* 0x0000002f272f7207 */ /* 0x040fe20004800000 */
[----:B------:R-:W-:Y:S01]  /*20f0*/  IMAD R40, R40, UR5, RZ ;  /* 0x0000000528287c24 */ /* 0x000fe2000f8e02ff */
[----:B------:R-:W-:Y:S01]  /*2100*/  SEL R48, R39, R48, !P1 ;  /* 0x0000003027307207 */ /* 0x000fe20004800000 */
[----:B------:R-:W-:Y:S01]  /*2110*/  IMAD R41, R41, UR5, RZ ;  /* 0x0000000529297c24 */ /* 0x000fe2000f8e02ff */
[----:B------:R-:W-:Y:S01]  /*2120*/  SEL R49, R39, R49, !P1 ;  /* 0x0000003127317207 */ /* 0x000fe20004800000 */
[----:B------:R-:W-:Y:S01]  /*2130*/  IMAD R96, R47, UR5, RZ ;  /* 0x000000052f607c24 */ /* 0x000fe2000f8e02ff */
[C---:B------:R-:W-:Y:S01]  /*2140*/  SEL R50, R39.reuse, R50, !P1 ;  /* 0x0000003227327207 */ /* 0x040fe20004800000 */
[----:B------:R-:W-:Y:S01]  /*2150*/  IMAD R48, R48, UR5, RZ ;  /* 0x0000000530307c24 */ /* 0x000fe2000f8e02ff */
[----:B------:R-:W-:Y:S01]  /*2160*/  SEL R51, R39, R51, !P1 ;  /* 0x0000003327337207 */ /* 0x000fe20004800000 */
        /* <DEDUP_REMOVED lines=21> */
[C---:B------:R-:W-:Y:S01]  /*22c0*/  SEL R65, R39.reuse, R65, !P1 ;  /* 0x0000004127417207 */ /* 0x040fe20004800000 */
[----:B------:R-:W-:Y:S01]  /*22d0*/  IMAD R79, R42, 0x20, R77 ;  /* 0x000000202a4f7824 */ /* 0x000fe200078e024d */
        /* <DEDUP_REMOVED lines=15> */
[----:B------:R-:W-:Y:S01]  /*23d0*/  IMAD R42, R42, 0x88, RZ ;  /* 0x000000882a2a7824 */ /* 0x000fe200078e02ff */
[C---:B------:R-:W-:Y:S01]  /*23e0*/  SEL R74, R39.reuse, R74, !P1 ;  /* 0x0000004a274a7207 */ /* 0x040fe20004800000 */
[----:B------:R-:W-:Y:S01]  /*23f0*/  IMAD R70, R70, UR5, RZ ;  /* 0x0000000546467c24 */ /* 0x000fe2000f8e02ff */
[----:B------:R-:W-:Y:S01]  /*2400*/  SEL R39, R39, R75, !P1 ;  /* 0x0000004b27277207 */ /* 0x000fe20004800000 */
[----:B------:R-:W-:Y:S01]  /*2410*/  IMAD R75, R46, UR5, RZ ;  /* 0x000000052e4b7c24 */ /* 0x000fe2000f8e02ff */
[----:B------:R-:W-:Y:S01]  /*2420*/  SHF.R.S32.HI R104, RZ, 0x1f, R53 ;  /* 0x0000001fff687819 */ /* 0x000fe20000011435 */
[----:B------:R-:W-:Y:S01]  /*2430*/  IMAD R71, R71, UR5, RZ ;  /* 0x0000000547477c24 */ /* 0x000fe2000f8e02ff */
[----:B------:R-:W-:Y:S01]  /*2440*/  IADD3 R46, P2, R53, UR12, RZ ;  /* 0x0000000c352e7c10 */ /* 0x000fe2000ff5e0ff */
[----:B------:R-:W-:Y:S01]  /*2450*/  IMAD R39, R39, UR5, RZ ;  /* 0x0000000527277c24 */ /* 0x000fe2000f8e02ff */
[----:B------:R-:W-:Y:S01]  /*2460*/  ISETP.GE.AND P0, PT, R34, RZ, PT ;  /* 0x000000ff2200720c */ /* 0x000fe20003f06270 */
[----:B------:R-:W-:Y:S01]  /*2470*/  IMAD R72, R72, UR5, RZ ;  /* 0x0000000548487c24 */ /* 0x000fe2000f8e02ff */
[----:B------:R-:W-:Y:S01]  /*2480*/  IADD3.X R104, R104, UR13, RZ, P2, !PT ;  /* 0x0000000d68687c10 */ /* 0x000fe200097fe4ff */
[----:B------:R-:W-:Y:S01]  /*2490*/  IMAD R73, R73, UR5, RZ ;  /* 0x0000000549497c24 */ /* 0x000fe2000f8e02ff */
[----:B------:R-:W-:Y:S01]  /*24a0*/  SHF.R.S32.HI R118, RZ, 0x1f, R54 ;  /* 0x0000001fff767819 */ /* 0x000fe20000011436 */
[----:B------:R-:W-:Y:S01]  /*24b0*/  IMAD R74, R74, UR5, RZ ;  /* 0x000000054a4a7c24 */ /* 0x000fe2000f8e02ff */
[----:B------:R-:W-:-:S02]  /*24c0*/  IADD3 R105, P2, R54, UR12, RZ ;  /* 0x0000000c36697c10 */ /* 0x000fc4000ff5e0ff */
[----:B------:R-:W-:Y:S02]  /*24d0*/  SHF.R.S32.HI R132, RZ, 0x1f, R61 ;  /* 0x0000001fff847819 */ /* 0x000fe4000001143d */
[----:B------:R-:W-:Y:S02]  /*24e0*/  IADD3.X R118, R118, UR13, RZ, P2, !PT ;  /* 0x0000000d76767c10 */ /* 0x000fe400097fe4ff */
[----:B------:R-:W-:Y:S01]  /*24f0*/  IADD3 R119, P2, R61, UR12, RZ ;  /* 0x0000000c3d777c10 */ /* 0x000fe2000ff5e0ff */
[----:B------:R-:W-:Y:S01]  /*2500*/  @!P0 IMAD.MOV R76, RZ, RZ, -R76 ;  /* 0x000000ffff4c8224 */ /* 0x000fe200078e0a4c */
[----:B------:R-:W-:Y:S02]  /*2510*/  SHF.R.S32.HI R154, RZ, 0x1f, R68 ;  /* 0x0000001fff9a7819 */ /* 0x000fe40000011444 */
[----:B------:R-:W-:Y:S02]  /*2520*/  IADD3.X R132, R132, UR13, RZ, P2, !PT ;  /* 0x0000000d84847c10 */ /* 0x000fe400097fe4ff */
[----:B------:R-:W-:-:S02]  /*2530*/  IADD3 R133, P2, R68, UR12, RZ ;  /* 0x0000000c44857c10 */ /* 0x000fc4000ff5e0ff */
[----:B------:R-:W-:Y:S01]  /*2540*/  @!P6 LOP3.LUT R76, RZ, R52, RZ, 0x33, !PT ;  /* 0x00000034ff4ce212 */ /* 0x000fe200078e33ff */
[----:B------:R-:W-:Y:S01]  /*2550*/  IMAD R52, R44, UR5, RZ ;  /* 0x000000052c347c24 */ /* 0x000fe2000f8e02ff */
[----:B------:R-:W-:Y:S01]  /*2560*/  IADD3.X R154, R154, UR13, RZ, P2, !PT ;  /* 0x0000000d9a9a7c10 */ /* 0x000fe200097fe4ff */
[----:B------:R-:W-:Y:S01]  /*2570*/  ULDC UR5, c[0x0][0x23c] ;  /* 0x00008f0000057ab9 */ /* 0x000fe20000000800 */
[----:B------:R-:W-:Y:S01]  /*2580*/  SHF.R.S32.HI R168, RZ, 0x1f, R39 ;  /* 0x0000001fffa87819 */ /* 0x000fe20000011427 */
[----:B------:R-:W-:Y:S01]  /*2590*/  IMAD R76, R76, UR7, RZ ;  /* 0x000000074c4c7c24 */ /* 0x000fe2000f8e02ff */
[----:B------:R-:W-:Y:S01]  /*25a0*/  IADD3 R155, P2, R39, UR12, RZ ;  /* 0x0000000c279b7c10 */ /* 0x000fe2000ff5e0ff */
[----:B------:R-:W-:Y:S01]  /*25b0*/  IMAD R170, R170, UR5, RZ ;  /* 0x00000005aaaa7c24 */ /* 0x000fe2000f8e02ff */
[----:B------:R-:W-:Y:S01]  /*25c0*/  SHF.R.S32.HI R106, RZ, 0x1f, R75 ;  /* 0x0000001fff6a7819 */ /* 0x000fe2000001144b */
[----:B------:R-:W0:Y:S01]  /*25d0*/  LDC R39, c[0x0][0x238] ;  /* 0x00008e00ff277b82 */ /* 0x000e220000000800 */
[----:B------:R-:W-:Y:S01]  /*25e0*/  IADD3 R47, P1, R75, UR12, RZ ;  /* 0x0000000c4b2f7c10 */ /* 0x000fe2000ff3e0ff */
[----:B------:R-:W-:Y:S01]  /*25f0*/  USHF.L.U32 UR5, UR5, 0x5, URZ ;  /* 0x0000000505057899 */ /* 0x000fe2000800063f */
[----:B------:R-:W-:-:S02]  /*2600*/  SHF.R.S32.HI R98, RZ, 0x1f, R40 ;  /* 0x0000001fff627819 */ /* 0x000fc40000011428 */
[----:B------:R-:W-:Y:S02]  /*2610*/  IADD3 R171, P5, R40, UR12, RZ ;  /* 0x0000000c28ab7c10 */ /* 0x000fe4000ffbe0ff */
[----:B------:R-:W-:Y:S02]  /*2620*/  SHF.R.S32.HI R100, RZ, 0x1f, R41 ;  /* 0x0000001fff647819 */ /* 0x000fe40000011429 */
[----:B------:R-:W-:Y:S02]  /*2630*/  IADD3 R44, P4, R41, UR12, RZ ;  /* 0x0000000c292c7c10 */ /* 0x000fe4000ff9e0ff */
[----:B------:R-:W-:Y:S02]  /*2640*/  SHF.R.S32.HI R102, RZ, 0x1f, R52 ;  /* 0x0000001fff667819 */ /* 0x000fe40000011434 */
[----:B------:R-:W-:Y:S02]  /*2650*/  IADD3 R45, P3, R52, UR12, RZ ;  /* 0x0000000c342d7c10 */ /* 0x000fe4000ff7e0ff */
[----:B------:R-:W-:-:S02]  /*2660*/  IADD3.X R106, R106, UR13, RZ, P1, !PT ;  /* 0x0000000d6a6a7c10 */ /* 0x000fc40008ffe4ff */
[----:B------:R-:W-:Y:S02]  /*2670*/  SHF.R.S32.HI R108, RZ, 0x1f, R96 ;  /* 0x0000001fff6c7819 */ /* 0x000fe40000011460 */
[----:B------:R-:W-:Y:S02]  /*2680*/  IADD3.X R98, R98, UR13, RZ, P5, !PT ;  /* 0x0000000d62627c10 */ /* 0x000fe4000affe4ff */
[----:B------:R-:W-:Y:S02]  /*2690*/  IADD3.X R100, R100, UR13, RZ, P4, !PT ;  /* 0x0000000d64647c10 */ /* 0x000fe4000a7fe4ff */
[----:B------:R-:W-:Y:S01]  /*26a0*/  IADD3.X R102, R102, UR13, RZ, P3, !PT ;  /* 0x0000000d66667c10 */ /* 0x000fe20009ffe4ff */
[-C--:B0-----:R-:W-:Y:S01]  /*26b0*/  IMAD R172, R172, R39.reuse, RZ ;  /* 0x00000027acac7224 */ /* 0x081fe200078e02ff */
[----:B------:R-:W-:Y:S01]  /*26c0*/  SHF.R.S32.HI R120, RZ, 0x1f, R55 ;  /* 0x0000001fff787819 */ /* 0x000fe20000011437 */
[-C--:B------:R-:W-:Y:S01]  /*26d0*/  IMAD R174, R174, R39.reuse, RZ ;  /* 0x00000027aeae7224 */ /* 0x080fe200078e02ff */
[----:B------:R-:W-:Y:S01]  /*26e0*/  IADD3 R107, P1, R55, UR12, RZ ;  /* 0x0000000c376b7c10 */ /* 0x000fe2000ff3e0ff */
[-C--:B------:R-:W-:Y:S01]  /*26f0*/  IMAD R176, R176, R39.reuse, RZ ;  /* 0x00000027b0b07224 */ /* 0x080fe200078e02ff */
[----:B------:R-:W-:Y:S01]  /*2700*/  IADD3 R96, P0, R96, UR12, RZ ;  /* 0x0000000c60607c10 */ /* 0x000fe2000ff1e0ff */
[-C--:B------:R-:W-:Y:S01]  /*2710*/  IMAD R178, R178, R39.reuse, RZ ;  /* 0x00000027b2b27224 */ /* 0x080fe200078e02ff */
[----:B------:R-:W-:Y:S01]  /*2720*/  SHF.R.S32.HI R110, RZ, 0x1f, R48 ;  /* 0x0000001fff6e7819 */ /* 0x000fe20000011430 */
[-C--:B------:R-:W-:Y:S01]  /*2730*/  IMAD R180, R180, R39.reuse, RZ ;  /* 0x00000027b4b47224 */ /* 0x080fe200078e02ff */
[----:B------:R-:W-:Y:S01]  /*2740*/  IADD3 R97, P6, R48, UR12, RZ ;  /* 0x0000000c30617c10 */ /* 0x000fe2000ffde0ff */
[-C--:B------:R-:W-:Y:S01]  /*2750*/  IMAD R182, R182, R39.reuse, RZ ;  /* 0x00000027b6b67224 */ /* 0x080fe200078e02ff */
[----:B------:R-:W-:Y:S01]  /*2760*/  SHF.R.S32.HI R112, RZ, 0x1f, R49 ;  /* 0x0000001fff707819 */ /* 0x000fe20000011431 */
[-C--:B------:R-:W-:Y:S01]  /*2770*/  IMAD R184, R184, R39.reuse, RZ ;  /* 0x00000027b8b87224 */ /* 0x080fe200078e02ff */
[----:B------:R-:W-:Y:S01]  /*2780*/  IADD3 R99, P5, R49, UR12, RZ ;  /* 0x0000000c31637c10 */ /* 0x000fe2000ffbe0ff */
[----:B------:R-:W-:Y:S01]  /*2790*/  IMAD R186, R186, R39, RZ ;  /* 0x00000027baba7224 */ /* 0x000fe200078e02ff */
[----:B------:R-:W-:Y:S01]  /*27a0*/  SHF.R.S32.HI R114, RZ, 0x1f, R50 ;  /* 0x0000001fff727819 */ /* 0x000fe20000011432 */
[----:B------:R-:W-:Y:S01]  /*27b0*/  IMAD.SHL.U32 R188, R39, 0x20, RZ ;  /* 0x0000002027bc7824 */ /* 0x000fe200078e00ff */
[----:B------:R-:W-:-:S02]  /*27c0*/  IADD3 R101, P4, R50, UR12, RZ ;  /* 0x0000000c32657c10 */ /* 0x000fc4000ff9e0ff */
[----:B------:R-:W-:Y:S02]  /*27d0*/  SHF.R.S32.HI R116, RZ, 0x1f, R51 ;  /* 0x0000001fff747819 */ /* 0x000fe40000011433 */
[----:B------:R-:W-:Y:S02]  /*27e0*/  IADD3 R103, P3, R51, UR12, RZ ;  /* 0x0000000c33677c10 */ /* 0x000fe4000ff7e0ff */
[----:B------:R-:W-:Y:S02]  /*27f0*/  IADD3.X R120, R120, UR13, RZ, P1, !PT ;  /* 0x0000000d78787c10 */ /* 0x000fe40008ffe4ff */
[----:B------:R-:W-:Y:S02]  /*2800*/  IADD3.X R108, R108, UR13, RZ, P0, !PT ;  /* 0x0000000d6c6c7c10 */ /* 0x000fe400087fe4ff */
[----:B------:R-:W-:Y:S02]  /*2810*/  IADD3.X R110, R110, UR13, RZ, P6, !PT ;  /* 0x0000000d6e6e7c10 */ /* 0x000fe4000b7fe4ff */
[----:B------:R-:W-:-:S02]  /*2820*/  IADD3.X R112, R112, UR13, RZ, P5, !PT ;  /* 0x0000000d70707c10 */ /* 0x000fc4000affe4ff */
[----:B------:R-:W-:Y:S02]  /*2830*/  IADD3.X R114, R114, UR13, RZ, P4, !PT ;  /* 0x0000000d72727c10 */ /* 0x000fe4000a7fe4ff */
[----:B------:R-:W-:Y:S02]  /*2840*/  IADD3.X R116, R116, UR13, RZ, P3, !PT ;  /* 0x0000000d74747c10 */ /* 0x000fe40009ffe4ff */
[----:B------:R-:W-:Y:S02]  /*2850*/  SHF.R.S32.HI R134, RZ, 0x1f, R62 ;  /* 0x0000001fff867819 */ /* 0x000fe4000001143e */
[----:B------:R-:W-:Y:S02]  /*2860*/  IADD3 R121, P1, R62, UR12, RZ ;  /* 0x0000000c3e797c10 */ /* 0x000fe4000ff3e0ff */
[----:B------:R-:W-:Y:S02]  /*2870*/  SHF.R.S32.HI R122, RZ, 0x1f, R56 ;  /* 0x0000001fff7a7819 */ /* 0x000fe40000011438 */
[----:B------:R-:W-:-:S02]  /*2880*/  IADD3 R109, P0, R56, UR12, RZ ;  /* 0x0000000c386d7c10 */ /* 0x000fc4000ff1e0ff */
[----:B------:R-:W-:Y:S02]  /*2890*/  SHF.R.S32.HI R124, RZ, 0x1f, R57 ;  /* 0x0000001fff7c7819 */ /* 0x000fe40000011439 */
[----:B------:R-:W-:Y:S02]  /*28a0*/  IADD3 R111, P6, R57, UR12, RZ ;  /* 0x0000000c396f7c10 */ /* 0x000fe4000ffde0ff */
[----:B------:R-:W-:Y:S02]  /*28b0*/  SHF.R.S32.HI R126, RZ, 0x1f, R58 ;  /* 0x0000001fff7e7819 */ /* 0x000fe4000001143a */
[----:B------:R-:W-:Y:S02]  /*28c0*/  IADD3 R113, P5, R58, UR12, RZ ;  /* 0x0000000c3a717c10 */ /* 0x000fe4000ffbe0ff */
[----:B------:R-:W-:Y:S02]  /*28d0*/  SHF.R.S32.HI R128, RZ, 0x1f, R59 ;  /* 0x0000001fff807819 */ /* 0x000fe4000001143b */
[----:B------:R-:W-:-:S02]  /*28e0*/  IADD3 R115, P4, R59, UR12, RZ ;  /* 0x0000000c3b737c10 */ /* 0x000fc4000ff9e0ff */
[----:B------:R-:W-:Y:S02]  /*28f0*/  SHF.R.S32.HI R130, RZ, 0x1f, R60 ;  /* 0x0000001fff827819 */ /* 0x000fe4000001143c */
[----:B------:R-:W-:Y:S02]  /*2900*/  IADD3 R117, P3, R60, UR12, RZ ;  /* 0x0000000c3c757c10 */ /* 0x000fe4000ff7e0ff */
[----:B------:R-:W-:Y:S02]  /*2910*/  CS2R R60, SRZ ;  /* 0x00000000003c7805 */ /* 0x000fe4000001ff00 */
[----:B------:R-:W-:Y:S02]  /*2920*/  SGXT R77, R82, 0x1 ;  /* 0x00000001524d781a */ /* 0x000fe40000000200 */
[----:B------:R-:W-:Y:S02]  /*2930*/  CS2R R82, SRZ ;  /* 0x0000000000527805 */ /* 0x000fe4000001ff00 */
[----:B------:R-:W-:-:S02]  /*2940*/  IADD3.X R134, R134, UR13, RZ, P1, !PT ;  /* 0x0000000d86867c10 */ /* 0x000fc40008ffe4ff */
[----:B------:R-:W-:Y:S02]  /*2950*/  IADD3.X R122, R122, UR13, RZ, P0, !PT ;  /* 0x0000000d7a7a7c10 */ /* 0x000fe400087fe4ff */
[----:B------:R-:W-:Y:S02]  /*2960*/  IADD3.X R124, R124, UR13, RZ, P6, !PT ;  /* 0x0000000d7c7c7c10 */ /* 0x000fe4000b7fe4ff */
[----:B------:R-:W-:Y:S02]  /*2970*/  IADD3.X R126, R126, UR13, RZ, P5, !PT ;  /* 0x0000000d7e7e7c10 */ /* 0x000fe4000affe4ff */
[----:B------:R-:W-:Y:S02]  /*2980*/  IADD3.X R128, R128, UR13, RZ, P4, !PT ;  /* 0x0000000d80807c10 */ /* 0x000fe4000a7fe4ff */
[----:B------:R-:W-:Y:S02]  /*2990*/  IADD3.X R130, R130, UR13, RZ, P3, !PT ;  /* 0x0000000d82827c10 */ /* 0x000fe40009ffe4ff */
[----:B------:R-:W-:-:S02]  /*29a0*/  SHF.R.S32.HI R156, RZ, 0x1f, R69 ;  /* 0x0000001fff9c7819 */ /* 0x000fc40000011445 */
[----:B------:R-:W-:Y:S02]  /*29b0*/  IADD3 R135, P1, R69, UR12, RZ ;  /* 0x0000000c45877c10 */ /* 0x000fe4000ff3e0ff */
[----:B------:R-:W-:Y:S02]  /*29c0*/  CS2R R68, SRZ ;  /* 0x0000000000447805 */ /* 0x000fe4000001ff00 */
[----:B------:R-:W-:Y:S02]  /*29d0*/  LOP3.LUT R77, R77, 0x90, RZ, 0xc0, !PT ;  /* 0x000000904d4d7812 */ /* 0x000fe400078ec0ff */
[----:B------:R-:W-:Y:S02]  /*29e0*/  SHF.R.S32.HI R136, RZ, 0x1f, R63 ;  /* 0x0000001fff887819 */ /* 0x000fe4000001143f */
[----:B------:R-:W-:Y:S02]  /*29f0*/  IADD3 R123, P0, R63, UR12, RZ ;  /* 0x0000000c3f7b7c10 */ /* 0x000fe4000ff1e0ff */
[----:B------:R-:W-:-:S02]  /*2a00*/  CS2R R62, SRZ ;  /* 0x00000000003e7805 */ /* 0x000fc4000001ff00 */
[----:B------:R-:W-:Y:S02]  /*2a10*/  SHF.R.S32.HI R146, RZ, 0x1f, R64 ;  /* 0x0000001fff927819 */ /* 0x000fe40000011440 */
[----:B------:R-:W-:Y:S02]  /*2a20*/  IADD3 R125, P6, R64, UR12, RZ ;  /* 0x0000000c407d7c10 */ /* 0x000fe4000ffde0ff */
[----:B------:R-:W-:Y:S02]  /*2a30*/  SHF.R.S32.HI R148, RZ, 0x1f, R65 ;  /* 0x0000001fff947819 */ /* 0x000fe40000011441 */
[----:B------:R-:W-:Y:S02]  /*2a40*/  IADD3 R127, P5, R65, UR12, RZ ;  /* 0x0000000c417f7c10 */ /* 0x000fe4000ffbe0ff */
[----:B------:R-:W-:Y:S02]  /*2a50*/  CS2R R64, SRZ ;  /* 0x0000000000407805 */ /* 0x000fe4000001ff00 */
[----:B------:R-:W-:-:S02]  /*2a60*/  SHF.R.S32.HI R150, RZ, 0x1f, R66 ;  /* 0x0000001fff967819 */ /* 0x000fc40000011442 */
[----:B------:R-:W-:Y:S02]  /*2a70*/  IADD3 R129, P4, R66, UR12, RZ ;  /* 0x0000000c42817c10 */ /* 0x000fe4000ff9e0ff */
[----:B------:R-:W-:Y:S02]  /*2a80*/  SHF.R.S32.HI R152, RZ, 0x1f, R67 ;  /* 0x0000001fff987819 */ /* 0x000fe40000011443 */
[----:B------:R-:W-:Y:S02]  /*2a90*/  IADD3 R131, P3, R67, UR12, RZ ;  /* 0x0000000c43837c10 */ /* 0x000fe4000ff7e0ff */
[----:B------:R-:W-:Y:S02]  /*2aa0*/  CS2R R66, SRZ ;  /* 0x0000000000427805 */ /* 0x000fe4000001ff00 */
[----:B------:R-:W-:Y:S02]  /*2ab0*/  IADD3.X R156, R156, UR13, RZ, P1, !PT ;  /* 0x0000000d9c9c7c10 */ /* 0x000fe40008ffe4ff */
[----:B------:R-:W-:-:S02]  /*2ac0*/  LOP3.LUT R78, R77, 0x10, R36, 0x78, !PT ;  /* 0x000000104d4e7812 */ /* 0x000fc400078e7824 */
[----:B------:R-:W-:Y:S02]  /*2ad0*/  IADD3.X R136, R136, UR13, RZ, P0, !PT ;  /* 0x0000000d88887c10 */ /* 0x000fe400087fe4ff */
[----:B------:R-:W-:Y:S02]  /*2ae0*/  IADD3.X R146, R146, UR13, RZ, P6, !PT ;  /* 0x0000000d92927c10 */ /* 0x000fe4000b7fe4ff */
[----:B------:R-:W-:Y:S02]  /*2af0*/  IADD3.X R148, R148, UR13, RZ, P5, !PT ;  /* 0x0000000d94947c10 */ /* 0x000fe4000affe4ff */
[----:B------:R-:W-:Y:S02]  /*2b00*/  IADD3.X R150, R150, UR13, RZ, P4, !PT ;  /* 0x0000000d96967c10 */ /* 0x000fe4000a7fe4ff */
[----:B------:R-:W-:Y:S02]  /*2b10*/  IADD3.X R152, R152, UR13, RZ, P3, !PT ;  /* 0x0000000d98987c10 */ /* 0x000fe40009ffe4ff */
[----:B------:R-:W-:-:S02]  /*2b20*/  IADD3 R157, P1, R76, UR10, RZ ;  /* 0x0000000a4c9d7c10 */ /* 0x000fc4000ff3e0ff */
[----:B------:R-:W-:Y:S02]  /*2b30*/  LOP3.LUT R42, R42, R43, RZ, 0xfc, !PT ;  /* 0x0000002b2a2a7212 */ /* 0x000fe400078efcff */
[----:B------:R-:W-:Y:S02]  /*2b40*/  SHF.R.S32.HI R158, RZ, 0x1f, R70 ;  /* 0x0000001fff9e7819 */ /* 0x000fe40000011446 */
[----:B------:R-:W-:Y:S02]  /*2b50*/  IADD3 R137, P0, R70, UR12, RZ ;  /* 0x0000000c46897c10 */ /* 0x000fe4000ff1e0ff */
        /* <DEDUP_REMOVED lines=10> */
[----:B------:R-:W-:Y:S02]  /*2c00*/  CS2R R74, SRZ ;  /* 0x00000000004a7805 */ /* 0x000fe4000001ff00 */
[----:B------:R-:W-:Y:S02]  /*2c10*/  IADD3 R43, R78, R79, R35 ;  /* 0x0000004f4e2b7210 */ /* 0x000fe40007ffe023 */
[----:B------:R-:W-:Y:S02]  /*2c20*/  CS2R R78, SRZ ;  /* 0x00000000004e7805 */ /* 0x000fe4000001ff00 */
[----:B------:R-:W-:Y:S02]  /*2c30*/  LEA.HI.X.SX32 R159, R76, UR11, 0x1, P1 ;  /* 0x0000000b4c9f7c11 */ /* 0x000fe400088f0eff */
[----:B------:R-:W-:-:S02]  /*2c40*/  CS2R R76, SRZ ;  /* 0x00000000004c7805 */ /* 0x000fc4000001ff00 */
[----:B------:R-:W-:Y:S02]  /*2c50*/  IADD3.X R158, R158, UR13, RZ, P0, !PT ;  /* 0x0000000d9e9e7c10 */ /* 0x000fe400087fe4ff */
[----:B------:R-:W-:Y:S02]  /*2c60*/  IADD3.X R160, R160, UR13, RZ, P6, !PT ;  /* 0x0000000da0a07c10 */ /* 0x000fe4000b7fe4ff */
[----:B------:R-:W-:Y:S02]  /*2c70*/  IADD3.X R162, R162, UR13, RZ, P5, !PT ;  /* 0x0000000da2a27c10 */ /* 0x000fe4000affe4ff */
[----:B------:R-:W-:Y:S02]  /*2c80*/  IADD3.X R164, R164, UR13, RZ, P4, !PT ;  /* 0x0000000da4a47c10 */ /* 0x000fe4000a7fe4ff */
[----:B------:R-:W-:Y:S02]  /*2c90*/  IADD3.X R166, R166, UR13, RZ, P3, !PT ;  /* 0x0000000da6a67c10 */ /* 0x000fe40009ffe4ff */
[----:B------:R-:W-:-:S02]  /*2ca0*/  IADD3.X R168, R168, UR13, RZ, P2, !PT ;  /* 0x0000000da8a87c10 */ /* 0x000fc400097fe4ff */
[----:B------:R-:W-:Y:S02]  /*2cb0*/  SHF.R.S32.HI R38, RZ, 0x5, R38 ;  /* 0x00000005ff267819 */ /* 0x000fe40000011426 */
[----:B------:R-:W-:Y:S02]  /*2cc0*/  SHF.R.S32.HI R41, RZ, 0x1f, R170 ;  /* 0x0000001fff297819 */ /* 0x000fe400000114aa */
[C---:B------:R-:W-:Y:S02]  /*2cd0*/  LOP3.LUT R40, R42.reuse, 0x8, RZ, 0x3c, !PT ;  /* 0x000000082a287812 */ /* 0x040fe400078e3cff */
[C---:B------:R-:W-:Y:S02]  /*2ce0*/  LOP3.LUT R39, R42.reuse, 0x10, RZ, 0x3c, !PT ;  /* 0x000000102a277812 */ /* 0x040fe400078e3cff */
[----:B------:R-:W-:-:S07]  /*2cf0*/  LOP3.LUT R161, R42, 0x18, RZ, 0x3c, !PT ;  /* 0x000000182aa17812 */ /* 0x000fce00078e3cff */
.L_x_2:
[----:B------:R-:W-:Y:S02]  /*2d00*/  SHF.R.U32.HI R52, RZ, 0x5, R0 ;  /* 0x00000005ff347819 */ /* 0x000fe40000011600 */
[----:B------:R-:W-:Y:S02]  /*2d10*/  IADD3 R50, P6, R172, R157, RZ ;  /* 0x0000009dac327210 */ /* 0x000fe40007fde0ff */
[----:B------:R-:W-:Y:S02]  /*2d20*/  SGXT.U32 R52, R52, 0x2 ;  /* 0x000000023434781a */ /* 0x000fe40000000000 */
[----:B------:R-:W-:Y:S02]  /*2d30*/  PRMT R92, RZ, 0x7610, R92 ;  /* 0x00007610ff5c7816 */ /* 0x000fe4000000005c */
[C---:B------:R-:W-:Y:S02]  /*2d40*/  LOP3.LUT R49, R52.reuse, 0x4, RZ, 0xfc, !PT ;  /* 0x0000000434317812 */ /* 0x040fe400078efcff */
[----:B------:R-:W-:-:S02]  /*2d50*/  LOP3.LUT R48, R52, 0x1c, RZ, 0xfc, !PT ;  /* 0x0000001c34307812 */ /* 0x000fc400078efcff */
[C---:B------:R-:W-:Y:S02]  /*2d60*/  ISETP.GE.AND P5, PT, R52.reuse, UR6, PT ;  /* 0x0000000634007c0c */ /* 0x040fe4000bfa6270 */
[----:B------:R-:W-:Y:S02]  /*2d70*/  ISETP.GE.AND P4, PT, R49, UR6, PT ;  /* 0x0000000631007c0c */ /* 0x000fe4000bf86270 */
[C---:B------:R-:W-:Y:S02]  /*2d80*/  LOP3.LUT R49, R52.reuse, 0x8, RZ, 0xfc, !PT ;  /* 0x0000000834317812 */ /* 0x040fe400078efcff */
[----:B------:R-:W-:Y:S02]  /*2d90*/  LOP3.LUT R51, R52, 0xc, RZ, 0xfc, !PT ;  /* 0x0000000c34337812 */ /* 0x000fe400078efcff */
[----:B------:R-:W-:Y:S02]  /*2da0*/  ISETP.GE.AND P0, PT, R48, UR6, PT ;  /* 0x0000000630007c0c */ /* 0x000fe4000bf06270 */
[----:B------:R-:W-:-:S02]  /*2db0*/  IADD3 R48, P3, R186, R157, RZ ;  /* 0x0000009dba307210 */ /* 0x000fc40007f7e0ff */
[----:B------:R-:W-:Y:S02]  /*2dc0*/  LOP3.LUT R53, R52, 0x10, RZ, 0xfc, !PT ;  /* 0x0000001034357812 */ /* 0x000fe400078efcff */
[----:B------:R-:W-:Y:S02]  /*2dd0*/  ISETP.GE.AND P1, PT, R49, UR6, PT ;  /* 0x0000000631007c0c */ /* 0x000fe4000bf26270 */
[----:B------:R-:W-:Y:S02]  /*2de0*/  ISETP.GE.AND P2, PT, R51, UR6, PT ;  /* 0x0000000633007c0c */ /* 0x000fe4000bf46270 */
[-C--:B------:R-:W-:Y:S02]  /*2df0*/  LEA.HI.X.SX32 R51, R172, R159.reuse, 0x1, P6 ;  /* 0x0000009fac337211 */ /* 0x080fe400030f0eff */
[----:B------:R-:W-:Y:S02]  /*2e00*/  LEA.HI.X.SX32 R49, R186, R159, 0x1, P3 ;  /* 0x0000009fba317211 */ /* 0x000fe400018f0eff */
[----:B------:R-:W-:Y:S01]  /*2e10*/  ISETP.GE.AND P3, PT, R53, UR6, PT ;  /* 0x0000000635007c0c */ /* 0x000fe2000bf66270 */
[----:B------:R0:W2:Y:S01]  /*2e20*/  @!P5 LDG.E.U8 R92, desc[UR8][R50.64] ;  /* 0x00000008325cd981 */ /* 0x0000a2000c1e1100 */
[----:B------:R-:W-:-:S02]  /*2e30*/  LOP3.LUT R53, R52, 0x14, RZ, 0xfc, !PT ;  /* 0x0000001434357812 */ /* 0x000fc400078efcff */
[----:B------:R-:W-:Y:S02]  /*2e40*/  PRMT R94, RZ, 0x7610, R94 ;  /* 0x00007610ff5e7816 */ /* 0x000fe4000000005e */
[C---:B------:R-:W-:Y:S02]  /*2e50*/  IADD3 R56, P6, R180.reuse, R157, RZ ;  /* 0x0000009db4387210 */ /* 0x040fe40007fde0ff */
[----:B------:R-:W-:Y:S02]  /*2e60*/  ISETP.GE.AND P5, PT, R53, UR6, PT ;  /* 0x0000000635007c0c */ /* 0x000fe4000bfa6270 */
[----:B------:R1:W3:Y:S01]  /*2e70*/  @!P4 LDG.E.U8 R94, desc[UR8][R48.64] ;  /* 0x00000008305ec981 */ /* 0x0002e2000c1e1100 */
[----:B------:R-:W-:Y:S02]  /*2e80*/  LEA.HI.X.SX32 R57, R180, R159, 0x1, P6 ;  /* 0x0000009fb4397211 */ /* 0x000fe400030f0eff */
[-C--:B------:R-:W-:Y:S02]  /*2e90*/  IADD3 R58, P4, R184, R157.reuse, RZ ;  /* 0x0000009db83a7210 */ /* 0x080fe40007f9e0ff */
[----:B------:R-:W-:-:S02]  /*2ea0*/  IADD3 R54, P6, R178, R157, RZ ;  /* 0x0000009db2367210 */ /* 0x000fc40007fde0ff */
[----:B------:R-:W-:Y:S02]  /*2eb0*/  LOP3.LUT R52, R52, 0x18, RZ, 0xfc, !PT ;  /* 0x0000001834347812 */ /* 0x000fe400078efcff */
[----:B------:R-:W-:Y:S02]  /*2ec0*/  PRMT R140, RZ, 0x7610, R140 ;  /* 0x00007610ff8c7816 */ /* 0x000fe4000000008c */
[----:B------:R-:W-:Y:S02]  /*2ed0*/  PRMT R138, RZ, 0x7610, R138 ;  /* 0x00007610ff8a7816 */ /* 0x000fe4000000008a */
[----:B------:R-:W-:Y:S02]  /*2ee0*/  PRMT R142, RZ, 0x7610, R142 ;  /* 0x00007610ff8e7816 */ /* 0x000fe4000000008e */
[-C--:B------:R-:W-:Y:S01]  /*2ef0*/  LEA.HI.X.SX32 R59, R184, R159.reuse, 0x1, P4 ;  /* 0x0000009fb83b7211 */ /* 0x080fe200020f0eff */
[----:B------:R-:W4:Y:S01]  /*2f00*/  @!P3 LDG.E.U8 R140, desc[UR8][R56.64] ;  /* 0x00000008388cb981 */ /* 0x000f22000c1e1100 */
[----:B------:R-:W-:-:S02]  /*2f10*/  LEA.HI.X.SX32 R55, R178, R159, 0x1, P6 ;  /* 0x0000009fb2377211 */ /* 0x000fc400030f0eff */
[----:B------:R-:W-:Y:S01]  /*2f20*/  ISETP.GE.AND P4, PT, R52, UR6, PT ;  /* 0x0000000634007c0c */ /* 0x000fe2000bf86270 */
[----:B------:R-:W5:Y:S01]  /*2f30*/  @!P1 LDG.E.U8 R138, desc[UR8][R58.64] ;  /* 0x000000083a8a9981 */ /* 0x000f62000c1e1100 */
[-C--:B0-----:R-:W-:Y:S02]  /*2f40*/  IADD3 R50, P3, R176, R157.reuse, RZ ;  /* 0x0000009db0327210 */ /* 0x081fe40007f7e0ff */
[-C--:B-1----:R-:W-:Y:S01]  /*2f50*/  IADD3 R48, P1, R174, R157.reuse, RZ ;  /* 0x0000009dae307210 */ /* 0x082fe20007f3e0ff */
[----:B------:R0:W5:Y:S01]  /*2f60*/  @!P5 LDG.E.U8 R142, desc[UR8][R54.64] ;  /* 0x00000008368ed981 */ /* 0x000162000c1e1100 */
[----:B------:R-:W-:Y:S02]  /*2f70*/  IADD3 R52, P5, R182, R157, RZ ;  /* 0x0000009db6347210 */ /* 0x000fe40007fbe0ff */
[----:B------:R-:W-:Y:S02]  /*2f80*/  PRMT R190, RZ, 0x7610, R190 ;  /* 0x00007610ffbe7816 */ /* 0x000fe400000000be */
[----:B------:R-:W-:-:S02]  /*2f90*/  PRMT R144, RZ, 0x7610, R144 ;  /* 0x00007610ff907816 */ /* 0x000fc40000000090 */
[-C--:B------:R-:W-:Y:S02]  /*2fa0*/  LEA.HI.X.SX32 R51, R176, R159.reuse, 0x1, P3 ;  /* 0x0000009fb0337211 */ /* 0x080fe400018f0eff */
[----:B------:R-:W-:Y:S02]  /*2fb0*/  PRMT R192, RZ, 0x7610, R192 ;  /* 0x00007610ffc07816 */ /* 0x000fe400000000c0 */
[-C--:B------:R-:W-:Y:S01]  /*2fc0*/  LEA.HI.X.SX32 R53, R182, R159.reuse, 0x1, P5 ;  /* 0x0000009fb6357211 */ /* 0x080fe200028f0eff */
[----:B------:R1:W5:Y:S01]  /*2fd0*/  @!P4 LDG.E.U8 R190, desc[UR8][R50.64] ;  /* 0x0000000832bec981 */ /* 0x000362000c1e1100 */
[----:B------:R-:W-:-:S03]  /*2fe0*/  LEA.HI.X.SX32 R49, R174, R159, 0x1, P1 ;  /* 0x0000009fae317211 */ /* 0x000fc600008f0eff */
[----:B------:R1:W5:Y:S04]  /*2ff0*/  @!P2 LDG.E.U8 R144, desc[UR8][R52.64] ;  /* 0x000000083490a981 */ /* 0x000368000c1e1100 */
[----:B------:R1:W5:Y:S01]  /*3000*/  @!P0 LDG.E.U8 R192, desc[UR8][R48.64] ;  /* 0x0000000830c08981 */ /* 0x000362000c1e1100 */
[----:B------:R-:W-:Y:S01]  /*3010*/  BAR.SYNC.DEFER_BLOCKING 0x0 ;  /* 0x0000000000007b1d */ /* 0x000fe20000010000 */
[----:B0-----:R-:W-:Y:S02]  /*3020*/  LOP3.LUT R54, R0, 0x1f, RZ, 0xc0, !PT ;  /* 0x0000001f00367812 */ /* 0x001fe400078ec0ff */
[----:B------:R-:W-:Y:S02]  /*3030*/  IADD3 RZ, P2, R170, R47, RZ ;  /* 0x0000002faaff7210 */ /* 0x000fe40007f5e0ff */
[----:B------:R-:W-:-:S02]  /*3040*/  ISETP.GE.AND P0, PT, R54, UR6, PT ;  /* 0x0000000636007c0c */ /* 0x000fc4000bf06270 */
[C---:B------:R-:W-:Y:S01]  /*3050*/  IADD3 RZ, P1, R170.reuse, R46, RZ ;  /* 0x0000002eaaff7210 */ /* 0x040fe20007f3e0ff */
[C---:B------:R-:W-:Y:S01]  /*3060*/  IMAD.X R57, R41.reuse, 0x1, R106, P2 ;  /* 0x0000000129397824 */ /* 0x040fe200010e066a */
[C---:B-1----:R-:W-:Y:S01]  /*3070*/  IADD3 R50, P2, R170.reuse, R96, RZ ;  /* 0x00000060aa327210 */ /* 0x042fe20007f5e0ff */
[C---:B------:R-:W-:Y:S01]  /*3080*/  IMAD.IADD R56, R170.reuse, 0x1, R47 ;  /* 0x00000001aa387824 */ /* 0x040fe200078e022f */
[C---:B------:R-:W-:Y:S01]  /*3090*/  IADD3 R52, P3, R170.reuse, R97, RZ ;  /* 0x00000061aa347210 */ /* 0x040fe20007f7e0ff */
[C---:B------:R-:W-:Y:S01]  /*30a0*/  IMAD.X R55, R41.reuse, 0x1, R104, P1 ;  /* 0x0000000129377824 */ /* 0x040fe200008e0668 */
[C---:B------:R-:W-:Y:S01]  /*30b0*/  IADD3 RZ, P1, R170.reuse, R44, RZ ;  /* 0x0000002caaff7210 */ /* 0x040fe20007f3e0ff */
[----:B------:R-:W-:Y:S01]  /*30c0*/  IMAD.IADD R54, R170, 0x1, R46 ;  /* 0x00000001aa367824 */ /* 0x000fe200078e022e */
[----:B------:R-:W-:Y:S01]  /*30d0*/  PRMT R194, RZ, 0x7610, R194 ;  /* 0x00007610ffc27816 */ /* 0x000fe200000000c2 */
[C---:B------:R-:W-:Y:S01]  /*30e0*/  IMAD.X R51, R41.reuse, 0x1, R108, P2 ;  /* 0x0000000129337824 */ /* 0x040fe200010e066c */
[----:B------:R-:W-:Y:S01]  /*30f0*/  PRMT R196, RZ, 0x7610, R196 ;  /* 0x00007610ffc47816 */ /* 0x000fe200000000c4 */
[----:B------:R-:W-:-:S02]  /*3100*/  IMAD.X R49, R41, 0x1, R100, P1 ;  /* 0x0000000129317824 */ /* 0x000fc400008e0664 */
[C---:B------:R-:W-:Y:S01]  /*3110*/  IMAD.X R53, R41.reuse, 0x1, R110, P3 ;  /* 0x0000000129357824 */ /* 0x040fe200018e066e */
[C---:B------:R-:W-:Y:S01]  /*3120*/  IADD3 R58, P3, R170.reuse, R105, RZ ;  /* 0x00000069aa3a7210 */ /* 0x040fe20007f7e0ff */
[----:B------:R-:W-:Y:S01]  /*3130*/  IMAD.IADD R48, R170, 0x1, R44 ;  /* 0x00000001aa307824 */ /* 0x000fe200078e022c */
[----:B------:R-:W-:Y:S02]  /*3140*/  PRMT R200, RZ, 0x7610, R200 ;  /* 0x00007610ffc87816 */ /* 0x000fe400000000c8 */
[----:B------:R-:W-:Y:S01]  /*3150*/  PRMT R198, RZ, 0x7610, R198 ;  /* 0x00007610ffc67816 */ /* 0x000fe200000000c6 */
[----:B------:R-:W-:Y:S01]  /*3160*/  IMAD.X R59, R41, 0x1, R118, P3 ;  /* 0x00000001293b7824 */ /* 0x000fe200018e0676 */
[----:B------:R-:W-:Y:S02]  /*3170*/  PRMT R202, RZ, 0x7610, R202 ;  /* 0x00007610ffca7816 */ /* 0x000fe400000000ca */
[----:B------:R-:W-:Y:S02]  /*3180*/  PRMT R218, RZ, 0x7610, R218 ;  /* 0x00007610ffda7816 */ /* 0x000fe400000000da */
[----:B------:R-:W-:-:S02]  /*3190*/  PRMT R216, RZ, 0x7610, R216 ;  /* 0x00007610ffd87816 */ /* 0x000fc400000000d8 */
[----:B------:R-:W-:Y:S02]  /*31a0*/  PRMT R220, RZ, 0x7610, R220 ;  /* 0x00007610ffdc7816 */ /* 0x000fe400000000dc */
[----:B------:R-:W-:Y:S02]  /*31b0*/  PRMT R222, RZ, 0x7610, R222 ;  /* 0x00007610ffde7816 */ /* 0x000fe400000000de */
[----:B------:R-:W-:Y:S02]  /*31c0*/  PRMT R226, RZ, 0x7610, R226 ;  /* 0x00007610ffe27816 */ /* 0x000fe400000000e2 */
        /* <DEDUP_REMOVED lines=18> */
[----:B------:R-:W-:Y:S01]  /*32f0*/  PRMT R203, RZ, 0x7610, R203 ;  /* 0x00007610ffcb7816 */ /* 0x000fe200000000cb */
[----:B--2---:R-:W-:Y:S04]  /*3300*/  STS.U8 [R163+UR4], R92 ;  /* 0x0000005ca3007988 */ /* 0x004fe80008000004 */
[----:B----4-:R0:W-:Y:S04]  /*3310*/  STS.U8 [R163+UR4+0x200], R140 ;  /* 0x0002008ca3007988 */ /* 0x0101e80008000004 */
[----:B---3--:R-:W-:Y:S04]  /*3320*/  STS.U8 [R165+UR4+0x80], R94 ;  /* 0x0000805ea5007988 */ /* 0x008fe80008000004 */
[----:B-----5:R1:W-:Y:S04]  /*3330*/  STS.U8 [R165+UR4+0x280], R142 ;  /* 0x0002808ea5007988 */ /* 0x0203e80008000004 */
[----:B------:R-:W-:Y:S04]  /*3340*/  STS.U8 [R167+UR4+0x100], R138 ;  /* 0x0001008aa7007988 */ /* 0x000fe80008000004 */
[----:B------:R-:W-:Y:S04]  /*3350*/  STS.U8 [R167+UR4+0x300], R190 ;  /* 0x000300bea7007988 */ /* 0x000fe80008000004 */
[----:B------:R2:W-:Y:S04]  /*3360*/  STS.U8 [R169+UR4+0x180], R144 ;  /* 0x00018090a9007988 */ /* 0x0005e80008000004 */
[----:B------:R-:W-:Y:S01]  /*3370*/  STS.U8 [R169+UR4+0x380], R192 ;  /* 0x000380c0a9007988 */ /* 0x000fe20008000004 */
[----:B------:R-:W-:Y:S01]  /*3380*/  BAR.SYNC.DEFER_BLOCKING 0x0 ;  /* 0x0000000000007b1d */ /* 0x000fe20000010000 */
[----:B0-----:R-:W-:-:S02]  /*3390*/  PRMT R140, RZ, 0x7610, R140 ;  /* 0x00007610ff8c7816 */ /* 0x001fc4000000008c */
[----:B-1----:R-:W-:Y:S02]  /*33a0*/  PRMT R142, RZ, 0x7610, R142 ;  /* 0x00007610ff8e7816 */ /* 0x002fe4000000008e */
[----:B--2---:R-:W-:Y:S02]  /*33b0*/  PRMT R144, RZ, 0x7610, R144 ;  /* 0x00007610ff907816 */ /* 0x004fe40000000090 */
[----:B------:R0:W2:Y:S04]  /*33c0*/  @!P0 LDG.E.U8 R140, desc[UR8][R56.64] ;  /* 0x00000008388c8981 */ /* 0x0000a8000c1e1100 */
[----:B------:R1:W3:Y:S04]  /*33d0*/  @!P0 LDG.E.U8 R142, desc[UR8][R54.64] ;  /* 0x00000008368e8981 */ /* 0x0002e8000c1e1100 */
[----:B------:R4:W5:Y:S01]  /*33e0*/  @!P0 LDG.E.U8 R144, desc[UR8][R48.64] ;  /* 0x0000000830908981 */ /* 0x000962000c1e1100 */
[----:B0-----:R-:W-:-:S03]  /*33f0*/  IADD3 R56, P2, R170, R103, RZ ;  /* 0x00000067aa387210 */ /* 0x001fc60007f5e0ff */
[----:B------:R0:W2:Y:S01]  /*3400*/  @!P0 LDG.E.U8 R194, desc[UR8][R50.64] ;  /* 0x0000000832c28981 */ /* 0x0000a2000c1e1100 */
[C---:B-1----:R-:W-:Y:S01]  /*3410*/  IADD3 R54, P1, R170.reuse, R99, RZ ;  /* 0x00000063aa367210 */ /* 0x042fe20007f3e0ff */
[C---:B------:R-:W-:Y:S02]  /*3420*/  IMAD.X R57, R41.reuse, 0x1, R116, P2 ;  /* 0x0000000129397824 */ /* 0x040fe400010e0674 */
[----:B------:R1:W2:Y:S02]  /*3430*/  @!P0 LDG.E.U8 R196, desc[UR8][R52.64] ;  /* 0x0000000834c48981 */ /* 0x0002a4000c1e1100 */
[----:B------:R-:W-:Y:S01]  /*3440*/  IMAD.X R55, R41, 0x1, R112, P1 ;  /* 0x0000000129377824 */ /* 0x000fe200008e0670 */
[C---:B----4-:R-:W-:Y:S01]  /*3450*/  IADD3 R48, P1, R170.reuse, R107, RZ ;  /* 0x0000006baa307210 */ /* 0x050fe20007f3e0ff */
[----:B------:R4:W2:Y:S01]  /*3460*/  @!P0 LDG.E.U8 R198, desc[UR8][R56.64] ;  /* 0x0000000838c68981 */ /* 0x0008a2000c1e1100 */
[----:B0-----:R-:W-:-:S03]  /*3470*/  IADD3 R50, P2, R170, R109, RZ ;  /* 0x0000006daa327210 */ /* 0x001fc60007f5e0ff */
[----:B------:R0:W2:Y:S01]  /*3480*/  @!P0 LDG.E.U8 R200, desc[UR8][R54.64] ;  /* 0x0000000836c88981 */ /* 0x0000a2000c1e1100 */
[C---:B-1----:R-:W-:Y:S01]  /*3490*/  IADD3 R52, P3, R170.reuse, R111, RZ ;  /* 0x0000006faa347210 */ /* 0x042fe20007f7e0ff */
[C---:B------:R-:W-:Y:S02]  /*34a0*/  IMAD.X R49, R41.reuse, 0x1, R120, P1 ;  /* 0x0000000129317824 */ /* 0x040fe400008e0678 */
[----:B------:R1:W2:Y:S01]  /*34b0*/  @!P0 LDG.E.U8 R202, desc[UR8][R58.64] ;  /* 0x000000083aca8981 */ /* 0x0002a2000c1e1100 */
[C---:B------:R-:W-:Y:S01]  /*34c0*/  IMAD.X R51, R41.reuse, 0x1, R122, P2 ;  /* 0x0000000129337824 */ /* 0x040fe200010e067a */
[C---:B----4-:R-:W-:Y:S01]  /*34d0*/  IADD3 R56, P2, R170.reuse, R115, RZ ;  /* 0x00000073aa387210 */ /* 0x050fe20007f5e0ff */
[C---:B------:R-:W-:Y:S01]  /*34e0*/  IMAD.X R53, R41.reuse, 0x1, R124, P3 ;  /* 0x0000000129357824 */ /* 0x040fe200018e067c */
[----:B------:R4:W2:Y:S01]  /*34f0*/  @!P0 LDG.E.U8 R218, desc[UR8][R48.64] ;  /* 0x0000000830da8981 */ /* 0x0008a2000c1e1100 */
[C---:B0-----:R-:W-:Y:S02]  /*3500*/  IADD3 R54, P1, R170.reuse, R113, RZ ;  /* 0x00000071aa367210 */ /* 0x041fe40007f3e0ff */
[C---:B------:R-:W-:Y:S01]  /*3510*/  IMAD.X R57, R41.reuse, 0x1, R128, P2 ;  /* 0x0000000129397824 */ /* 0x040fe200010e0680 */
[----:B------:R0:W2:Y:S01]  /*3520*/  @!P0 LDG.E.U8 R216, desc[UR8][R50.64] ;  /* 0x0000000832d88981 */ /* 0x0000a2000c1e1100 */
[----:B-1----:R-:W-:Y:S01]  /*3530*/  IADD3 R58, P3, R170, R117, RZ ;  /* 0x00000075aa3a7210 */ /* 0x002fe20007f7e0ff */
[----:B------:R-:W-:-:S02]  /*3540*/  IMAD.X R55, R41, 0x1, R126, P1 ;  /* 0x0000000129377824 */ /* 0x000fc400008e067e */
[----:B------:R1:W2:Y:S01]  /*3550*/  @!P0 LDG.E.U8 R220, desc[UR8][R52.64] ;  /* 0x0000000834dc8981 */ /* 0x0002a2000c1e1100 */
[C---:B----4-:R-:W-:Y:S01]  /*3560*/  IADD3 R48, P1, R170.reuse, R119, RZ ;  /* 0x00000077aa307210 */ /* 0x050fe20007f3e0ff */
[C---:B------:R-:W-:Y:S02]  /*3570*/  IMAD.X R59, R41.reuse, 0x1, R130, P3 ;  /* 0x00000001293b7824 */ /* 0x040fe400018e0682 */
[----:B------:R4:W2:Y:S01]  /*3580*/  @!P0 LDG.E.U8 R222, desc[UR8][R54.64] ;  /* 0x0000000836de8981 */ /* 0x0008a2000c1e1100 */
[C---:B0-----:R-:W-:Y:S01]  /*3590*/  IADD3 R50, P2, R170.reuse, R121, RZ ;  /* 0x00000079aa327210 */ /* 0x041fe20007f5e0ff */
[C---:B------:R-:W-:Y:S02]  /*35a0*/  IMAD.X R49, R41.reuse, 0x1, R132, P1 ;  /* 0x0000000129317824 */ /* 0x040fe400008e0684 */
        /* <DEDUP_REMOVED lines=19> */
[C---:B-1----:R-:W-:Y:S01]  /*36e0*/  IADD3 R52, P3, R170.reuse, R135, RZ ;  /* 0x00000087aa347210 */ /* 0x042fe20007f7e0ff */
[C---:B------:R-:W-:Y:S01]  /*36f0*/  IMAD.X R51, R41.reuse, 0x1, R154, P2 ;  /* 0x0000000129337824 */ /* 0x040fe200010e069a */
[C---:B------:R-:W-:Y:S01]  /*3700*/  IADD3 R92, P1, R170.reuse, R147, RZ ;  /* 0x00000093aa5c7210 */ /* 0x040fe20007f3e0ff */
[----:B------:R1:W2:Y:S01]  /*3710*/  @!P0 LDG.E.U8 R193, desc[UR8][R58.64] ;  /* 0x000000083ac18981 */ /* 0x0002a2000c1e1100 */
[C---:B------:R-:W-:Y:S01]  /*3720*/  IADD3 R94, P2, R170.reuse, R151, RZ ;  /* 0x00000097aa5e7210 */ /* 0x040fe20007f5e0ff */
[C---:B------:R-:W-:Y:S01]  /*3730*/  IMAD.X R53, R41.reuse, 0x1, R156, P3 ;  /* 0x0000000129357824 */ /* 0x040fe200018e069c */
[C---:B------:R-:W-:Y:S01]  /*3740*/  IADD3 R138, P3, R170.reuse, R155, RZ ;  /* 0x0000009baa8a7210 */ /* 0x040fe20007f7e0ff */
[C---:B------:R-:W-:Y:S01]  /*3750*/  IMAD.X R93, R41.reuse, 0x1, R160, P1 ;  /* 0x00000001295d7824 */ /* 0x040fe200008e06a0 */
[C---:B----4-:R-:W-:Y:S01]  /*3760*/  IADD3 R54, P1, R170.reuse, R137, RZ ;  /* 0x00000089aa367210 */ /* 0x050fe20007f3e0ff */
[C---:B------:R-:W-:Y:S01]  /*3770*/  IMAD.X R95, R41.reuse, 0x1, R164, P2 ;  /* 0x00000001295f7824 */ /* 0x040fe200010e06a4 */
[C---:B0-----:R-:W-:Y:S01]  /*3780*/  IADD3 R56, P2, R170.reuse, R149, RZ ;  /* 0x00000095aa387210 */ /* 0x041fe20007f5e0ff */
[C---:B------:R-:W-:Y:S01]  /*3790*/  IMAD.X R139, R41.reuse, 0x1, R168, P3 ;  /* 0x00000001298b7824 */ /* 0x040fe200018e06a8 */
[----:B------:R0:W4:Y:S01]  /*37a0*/  @!P0 LDG.E.U8 R191, desc[UR8][R48.64] ;  /* 0x0000000830bf8981 */ /* 0x000122000c1e1100 */
[C---:B-1----:R-:W-:Y:S01]  /*37b0*/  IADD3 R58, P3, R170.reuse, R153, RZ ;  /* 0x00000099aa3a7210 */ /* 0x042fe20007f7e0ff */
[C---:B------:R-:W-:Y:S01]  /*37c0*/  IMAD.X R55, R41.reuse, 0x1, R158, P1 ;  /* 0x0000000129377824 */ /* 0x040fe200008e069e */
[C---:B------:R-:W-:Y:S01]  /*37d0*/  IADD3 RZ, P1, R170.reuse, R171, RZ ;  /* 0x000000abaaff7210 */ /* 0x040fe20007f3e0ff */
[C---:B------:R-:W-:Y:S01]  /*37e0*/  IMAD.X R57, R41.reuse, 0x1, R162, P2 ;  /* 0x0000000129397824 */ /* 0x040fe200010e06a2 */
[C---:B------:R-:W-:Y:S01]  /*37f0*/  IADD3 RZ, P2, R170.reuse, R45, RZ ;  /* 0x0000002daaff7210 */ /* 0x040fe20007f5e0ff */
[----:B------:R-:W-:Y:S01]  /*3800*/  IMAD.X R59, R41, 0x1, R166, P3 ;  /* 0x00000001293b7824 */ /* 0x000fe200018e06a6 */
[----:B------:R1:W4:Y:S01]  /*3810*/  @!P0 LDG.E.U8 R145, desc[UR8][R50.64] ;  /* 0x0000000832918981 */ /* 0x000322000c1e1100 */
[----:B0-----:R-:W-:-:S03]  /*3820*/  IADD3 R48, P3, R170, R101, RZ ;  /* 0x00000065aa307210 */ /* 0x001fc60007f7e0ff */
[----:B------:R0:W4:Y:S02]  /*3830*/  @!P0 LDG.E.U8 R252, desc[UR8][R52.64] ;  /* 0x0000000834fc8981 */ /* 0x000124000c1e1100 */
[C---:B------:R-:W-:Y:S02]  /*3840*/  IMAD.X R49, R41.reuse, 0x1, R114, P3 ;  /* 0x0000000129317824 */ /* 0x040fe400018e0672 */
[----:B------:R-:W4:Y:S01]  /*3850*/  @!P0 LDG.E.U8 R248, desc[UR8][R92.64] ;  /* 0x000000085cf88981 */ /* 0x000f22000c1e1100 */
[C---:B-1----:R-:W-:Y:S02]  /*3860*/  IMAD.IADD R50, R170.reuse, 0x1, R45 ;  /* 0x00000001aa327824 */ /* 0x042fe400078e022d */
[C---:B------:R-:W-:Y:S01]  /*3870*/  IMAD.X R51, R41.reuse, 0x1, R102, P2 ;  /* 0x0000000129337824 */ /* 0x040fe200010e0666 */
[----:B------:R-:W4:Y:S01]  /*3880*/  @!P0 LDG.E.U8 R244, desc[UR8][R94.64] ;  /* 0x000000085ef48981 */ /* 0x000f22000c1e1100 */
[----:B0-----:R-:W-:Y:S02]  /*3890*/  IMAD.IADD R52, R170, 0x1, R171 ;  /* 0x00000001aa347824 */ /* 0x001fe400078e02ab */
[----:B------:R-:W-:Y:S01]  /*38a0*/  IMAD.X R53, R41, 0x1, R98, P1 ;  /* 0x0000000129357824 */ /* 0x000fe200008e0662 */
[----:B------:R-:W4:Y:S04]  /*38b0*/  @!P0 LDG.E.U8 R240, desc[UR8][R138.64] ;  /* 0x000000088af08981 */ /* 0x000f28000c1e1100 */
[----:B------:R-:W4:Y:S04]  /*38c0*/  @!P0 LDG.E.U8 R250, desc[UR8][R54.64] ;  /* 0x0000000836fa8981 */ /* 0x000f28000c1e1100 */
[----:B------:R0:W4:Y:S04]  /*38d0*/  @!P0 LDG.E.U8 R246, desc[UR8][R56.64] ;  /* 0x0000000838f68981 */ /* 0x000128000c1e1100 */
[----:B------:R1:W4:Y:S04]  /*38e0*/  @!P0 LDG.E.U8 R242, desc[UR8][R58.64] ;  /* 0x000000083af28981 */ /* 0x000328000c1e1100 */
[----:B------:R-:W4:Y:S04]  /*38f0*/  @!P0 LDG.E.U8 R199, desc[UR8][R48.64] ;  /* 0x0000000830c78981 */ /* 0x000f28000c1e1100 */
[----:B------:R-:W4:Y:S04]  /*3900*/  @!P0 LDG.E.U8 R201, desc[UR8][R50.64] ;  /* 0x0000000832c98981 */ /* 0x000f28000c1e1100 */
[----:B------:R-:W4:Y:S04]  /*3910*/  @!P0 LDG.E.U8 R203, desc[UR8][R52.64] ;  /* 0x0000000834cb8981 */ /* 0x000f28000c1e1100 */
[----:B0-----:R-:W-:Y:S04]  /*3920*/  LDS.U8 R56, [R42+UR4] ;  /* 0x000000042a387984 */ /* 0x001fe80008000000 */
[----:B------:R-:W0:Y:S04]  /*3930*/  LDS.U8 R57, [R42+UR4+0x20] ;  /* 0x000020042a397984 */ /* 0x000e280008000000 */
[----:B------:R-:W-:Y:S04]  /*3940*/  LDS.U8 R214, [R42+UR4+0x40] ;  /* 0x000040042ad67984 */ /* 0x000fe80008000000 */
[----:B------:R-:W-:Y:S04]  /*3950*/  LDS.U8 R187, [R42+UR4+0x60] ;  /* 0x000060042abb7984 */ /* 0x000fe80008000000 */
[----:B-1----:R-:W-:Y:S04]  /*3960*/  LDS.U8 R58, [R42+UR4+0x200] ;  /* 0x000200042a3a7984 */ /* 0x002fe80008000000 */
[----:B------:R-:W1:Y:S04]  /*3970*/  LDS.U8 R59, [R42+UR4+0x220] ;  /* 0x000220042a3b7984 */ /* 0x000e680008000000 */
[----:B------:R-:W-:Y:S04]  /*3980*/  LDS.U8 R204, [R42+UR4+0x240] ;  /* 0x000240042acc7984 */ /* 0x000fe80008000000 */
[----:B------:R-:W-:Y:S04]  /*3990*/  LDS.U8 R181, [R42+UR4+0x260] ;  /* 0x000260042ab57984 */ /* 0x000fe80008000000 */
[----:B------:R-:W-:Y:S04]  /*39a0*/  LDS.U8 R92, [R40+UR4] ;  /* 0x00000004285c7984 */ /* 0x000fe80008000000 */
[----:B------:R-:W-:Y:S04]  /*39b0*/  LDS.U8 R93, [R40+UR4+0x20] ;  /* 0x00002004285d7984 */ /* 0x000fe80008000000 */
[----:B------:R-:W-:Y:S04]  /*39c0*/  LDS.U8 R206, [R40+UR4+0x40] ;  /* 0x0000400428ce7984 */ /* 0x000fe80008000000 */
[----:B------:R-:W-:Y:S04]  /*39d0*/  LDS.U8 R179, [R40+UR4+0x60] ;  /* 0x0000600428b37984 */ /* 0x000fe80008000000 */
[----:B------:R-:W-:Y:S04]  /*39e0*/  LDS.U8 R94, [R40+UR4+0x200] ;  /* 0x00020004285e7984 */ /* 0x000fe80008000000 */
[----:B------:R-:W-:Y:S04]  /*39f0*/  LDS.U8 R95, [R40+UR4+0x220] ;  /* 0x00022004285f7984 */ /* 0x000fe80008000000 */
[----:B------:R-:W-:Y:S04]  /*3a00*/  LDS.U8 R208, [R40+UR4+0x240] ;  /* 0x0002400428d07984 */ /* 0x000fe80008000000 */
[----:B------:R-:W-:Y:S04]  /*3a10*/  LDS.U8 R177, [R40+UR4+0x260] ;  /* 0x0002600428b17984 */ /* 0x000fe80008000000 */
[----:B------:R-:W-:Y:S04]  /*3a20*/  LDS.U8 R138, [R39+UR4] ;  /* 0x00000004278a7984 */ /* 0x000fe80008000000 */
[----:B------:R-:W1:Y:S04]  /*3a30*/  LDS.U8 R139, [R39+UR4+0x20] ;  /* 0x00002004278b7984 */ /* 0x000e680008000000 */
[----:B------:R-:W-:Y:S04]  /*3a40*/  LDS.U8 R183, [R39+UR4+0x40] ;  /* 0x0000400427b77984 */ /* 0x000fe80008000000 */
[----:B------:R-:W-:Y:S04]  /*3a50*/  LDS.U8 R210, [R39+UR4+0x60] ;  /* 0x0000600427d27984 */ /* 0x000fe80008000000 */
[----:B------:R-:W-:Y:S04]  /*3a60*/  LDS.U8 R141, [R39+UR4+0x200] ;  /* 0x00020004278d7984 */ /* 0x000fe80008000000 */
[----:B------:R-:W1:Y:S04]  /*3a70*/  LDS.U8 R234, [R39+UR4+0x220] ;  /* 0x0002200427ea7984 */ /* 0x000e680008000000 */
        /* <DEDUP_REMOVED lines=9> */
[----:B------:R-:W-:Y:S01]  /*3b10*/  LDS.U8 R192, [R161+UR4+0x260] ;  /* 0x00026004a1c07984 */ /* 0x000fe20008000000 */
[----:B------:R-:W-:Y:S06]  /*3b20*/  BAR.SYNC.DEFER_BLOCKING 0x0 ;  /* 0x0000000000007b1d */ /* 0x000fec0000010000 */
[----:B---3--:R-:W-:Y:S04]  /*3b30*/  STS.U8 [R163+UR4+0xe00], R142 ;  /* 0x000e008ea3007988 */ /* 0x008fe80008000004 */
[----:B-----5:R-:W-:Y:S04]  /*3b40*/  STS.U8 [R163+UR4+0xf00], R144 ;  /* 0x000f0090a3007988 */ /* 0x020fe80008000004 */
[----:B--2---:R-:W-:Y:S04]  /*3b50*/  STS.U8 [R163+UR4+0xd00], R194 ;  /* 0x000d00c2a3007988 */ /* 0x004fe80008000004 */
[----:B------:R-:W-:Y:S04]  /*3b60*/  STS.U8 [R163+UR4+0xb00], R198 ;  /* 0x000b00c6a3007988 */ /* 0x000fe80008000004 */
[----:B------:R-:W-:Y:S04]  /*3b70*/  STS.U8 [R163+UR4+0xc00], R200 ;  /* 0x000c00c8a3007988 */ /* 0x000fe80008000004 */
[----:B------:R-:W-:Y:S04]  /*3b80*/  STS.U8 [R163+UR4+0xa00], R218 ;  /* 0x000a00daa3007988 */ /* 0x000fe80008000004 */
[----:B------:R-:W-:Y:S04]  /*3b90*/  STS.U8 [R163+UR4+0x900], R220 ;  /* 0x000900dca3007988 */ /* 0x000fe80008000004 */
[----:B------:R-:W-:Y:S04]  /*3ba0*/  STS.U8 [R163+UR4+0x800], R226 ;  /* 0x000800e2a3007988 */ /* 0x000fe80008000004 */
[----:B------:R-:W-:Y:S04]  /*3bb0*/  STS.U8 [R163+UR4+0x700], R230 ;  /* 0x000700e6a3007988 */ /* 0x000fe80008000004 */
[----:B------:R-:W-:Y:S04]  /*3bc0*/  STS.U8 [R163+UR4+0x600], R232 ;  /* 0x000600e8a3007988 */ /* 0x000fe80008000004 */
[----:B------:R-:W-:Y:S04]  /*3bd0*/  STS.U8 [R163+UR4+0x500], R195 ;  /* 0x000500c3a3007988 */ /* 0x000fe80008000004 */
[----:B----4-:R-:W-:Y:S04]  /*3be0*/  STS.U8 [R163+UR4+0x400], R191 ;  /* 0x000400bfa3007988 */ /* 0x010fe80008000004 */
[----:B------:R-:W-:Y:S04]  /*3bf0*/  STS.U8 [R163+UR4+0x300], R252 ;  /* 0x000300fca3007988 */ /* 0x000fe80008000004 */
[----:B------:R-:W-:Y:S04]  /*3c00*/  STS.U8 [R163+UR4+0x200], R248 ;  /* 0x000200f8a3007988 */ /* 0x000fe80008000004 */
[----:B------:R-:W-:Y:S04]  /*3c10*/  STS.U8 [R163+UR4+0x100], R244 ;  /* 0x000100f4a3007988 */ /* 0x000fe80008000004 */
[----:B------:R-:W-:Y:S04]  /*3c20*/  STS.U8 [R163+UR4], R240 ;  /* 0x000000f0a3007988 */ /* 0x000fe80008000004 */
        /* <DEDUP_REMOVED lines=15> */
[----:B------:R-:W-:Y:S01]  /*3d20*/  STS.U8 [R167+UR4+0xf80], R203 ;  /* 0x000f80cba7007988 */ /* 0x000fe20008000004 */
[----:B------:R-:W-:Y:S06]  /*3d30*/  BAR.SYNC.DEFER_BLOCKING 0x0 ;  /* 0x0000000000007b1d */ /* 0x000fec0000010000 */
[----:B------:R-:W2:Y:S04]  /*3d40*/  LDSM.16.M88.4 R52, [R43] ;  /* 0x000000002b34783b */ /* 0x000ea80000000200 */
[----:B------:R-:W3:Y:S01]  /*3d50*/  LDSM.16.M88.4 R48, [R43+0x800] ;  /* 0x000800002b30783b */ /* 0x000ee20000000200 */
[----:B0-----:R-:W-:-:S02]  /*3d60*/  IMAD R56, R57, 0x100, R56 ;  /* 0x0000010039387824 */ /* 0x001fc400078e0238 */
[----:B-1----:R-:W-:Y:S02]  /*3d70*/  IMAD R58, R59, 0x100, R58 ;  /* 0x000001003b3a7824 */ /* 0x002fe400078e023a */
[----:B------:R-:W-:Y:S02]  /*3d80*/  IMAD R138, R139, 0x100, R138 ;  /* 0x000001008b8a7824 */ /* 0x000fe400078e028a */
[----:B------:R-:W-:Y:S02]  /*3d90*/  IMAD R141, R234, 0x100, R141 ;  /* 0x00000100ea8d7824 */ /* 0x000fe400078e028d */
[----:B------:R-:W-:Y:S02]  /*3da0*/  IMAD R93, R93, 0x100, R92 ;  /* 0x000001005d5d7824 */ /* 0x000fe400078e025c */
[----:B------:R-:W-:Y:S02]  /*3db0*/  IMAD R95, R95, 0x100, R94 ;  /* 0x000001005f5f7824 */ /* 0x000fe400078e025e */
[----:B------:R-:W-:-:S02]  /*3dc0*/  IMAD R57, R236, 0x100, R143 ;  /* 0x00000100ec397824 */ /* 0x000fc400078e028f */
[----:B------:R-:W-:Y:S01]  /*3dd0*/  IMAD R59, R238, 0x100, R189 ;  /* 0x00000100ee3b7824 */ /* 0x000fe200078e02bd */
[----:B------:R-:W-:Y:S01]  /*3de0*/  USHF.R.S32.HI UR7, URZ, 0x1f, UR5 ;  /* 0x0000001f3f077899 */ /* 0x000fe20008011405 */
[----:B------:R-:W-:Y:S02]  /*3df0*/  F2FP.F16.E4M3.UNPACK_B R92, R56 ;  /* 0x00000038ff5c723e */ /* 0x000fe400020006ff */
[----:B------:R-:W-:Y:S02]  /*3e00*/  F2FP.F16.E4M3.UNPACK_B R94, R58 ;  /* 0x0000003aff5e723e */ /* 0x000fe400020006ff */
[----:B------:R-:W-:Y:S02]  /*3e10*/  F2FP.F16.E4M3.UNPACK_B R56, R138 ;  /* 0x0000008aff38723e */ /* 0x000fe400020006ff */
[----:B------:R-:W-:Y:S02]  /*3e20*/  F2FP.F16.E4M3.UNPACK_B R58, R141 ;  /* 0x0000008dff3a723e */ /* 0x000fe400020006ff */
[----:B------:R-:W-:-:S02]  /*3e30*/  IADD3 R96, P5, R96, UR5, RZ ;  /* 0x0000000560607c10 */ /* 0x000fc4000ffbe0ff */
[----:B------:R-:W-:Y:S02]  /*3e40*/  F2FP.F16.E4M3.UNPACK_B R93, R93 ;  /* 0x0000005dff5d723e */ /* 0x000fe400020006ff */
[----:B------:R-:W-:Y:S02]  /*3e50*/  F2FP.F16.E4M3.UNPACK_B R95, R95 ;  /* 0x0000005fff5f723e */ /* 0x000fe400020006ff */
[----:B------:R-:W-:Y:S02]  /*3e60*/  F2FP.F16.E4M3.UNPACK_B R57, R57 ;  /* 0x00000039ff39723e */ /* 0x000fe400020006ff */
[----:B------:R-:W-:Y:S02]  /*3e70*/  F2FP.F16.E4M3.UNPACK_B R59, R59 ;  /* 0x0000003bff3b723e */ /* 0x000fe400020006ff */
[----:B--2---:R-:W-:Y:S02]  /*3e80*/  F2FP.F16.E4M3.UNPACK_B R144, R52 ;  /* 0x00000034ff90723e */ /* 0x004fe400020006ff */
[----:B------:R-:W-:-:S02]  /*3e90*/  F2FP.F16.E4M3.UNPACK_B R145, R53 ;  /* 0x00000035ff91723e */ /* 0x000fc400020006ff */
[----:B------:R-:W-:Y:S02]  /*3ea0*/  F2FP.F16.E4M3.UNPACK_B R140, R54 ;  /* 0x00000036ff8c723e */ /* 0x000fe400020006ff */
[----:B------:R-:W-:Y:S02]  /*3eb0*/  F2FP.F16.E4M3.UNPACK_B R141, R55 ;  /* 0x00000037ff8d723e */ /* 0x000fe400020006ff */
[----:B---3--:R-:W-:Y:S02]  /*3ec0*/  F2FP.F16.E4M3.UNPACK_B R142, R48 ;  /* 0x00000030ff8e723e */ /* 0x008fe400020006ff */
[----:B------:R-:W-:Y:S02]  /*3ed0*/  F2FP.F16.E4M3.UNPACK_B R143, R49 ;  /* 0x00000031ff8f723e */ /* 0x000fe400020006ff */
[----:B------:R-:W-:Y:S02]  /*3ee0*/  F2FP.F16.E4M3.UNPACK_B R138, R50 ;  /* 0x00000032ff8a723e */ /* 0x000fe400020006ff */
[----:B------:R-:W-:-:S02]  /*3ef0*/  F2FP.F16.E4M3.UNPACK_B R139, R51 ;  /* 0x00000033ff8b723e */ /* 0x000fc400020006ff */
[----:B------:R-:W-:Y:S02]  /*3f00*/  IADD3.X R108, R108, UR7, RZ, P5, !PT ;  /* 0x000000076c6c7c10 */ /* 0x000fe4000affe4ff */
[----:B------:R-:W-:Y:S01]  /*3f10*/  IADD3 R109, P5, R109, UR5, RZ ;  /* 0x000000056d6d7c10 */ /* 0x000fe2000ffbe0ff */
[C---:B------:R-:W-:Y:S01]  /*3f20*/  HMMA.16816.F32 R88, R92.reuse, R144, R88 ;  /* 0x000000905c58723c */ /* 0x040fe20000001858 */
[----:B------:R-:W-:Y:S02]  /*3f30*/  IADD3 R171, P0, R171, UR5, RZ ;  /* 0x00000005abab7c10 */ /* 0x000fe4000ff1e0ff */
[----:B------:R-:W-:Y:S02]  /*3f40*/  IADD3 R44, P1, R44, UR5, RZ ;  /* 0x000000052c2c7c10 */ /* 0x000fe4000ff3e0ff */
[----:B------:R-:W-:Y:S01]  /*3f50*/  IADD3 R45, P2, R45, UR5, RZ ;  /* 0x000000052d2d7c10 */ /* 0x000fe2000ff5e0ff */
[----:B------:R-:W-:Y:S01]  /*3f60*/  HMMA.16816.F32 R84, R92, R140, R84 ;  /* 0x0000008c5c54723c */ /* 0x000fe20000001854 */
[----:B------:R-:W-:-:S02]  /*3f70*/  IADD3 R46, P3, R46, UR5, RZ ;  /* 0x000000052e2e7c10 */ /* 0x000fc4000ff7e0ff */
[----:B------:R-:W-:-:S03]  /*3f80*/  IADD3.X R122, R122, UR7, RZ, P5, !PT ;  /* 0x000000077a7a7c10 */ /* 0x000fc6000affe4ff */
[----:B------:R-:W-:Y:S01]  /*3f90*/  HMMA.16816.F32 R80, R92, R142, R80 ;  /* 0x0000008e5c50723c */ /* 0x000fe20000001850 */
[----:B------:R-:W-:Y:S02]  /*3fa0*/  IADD3 R123, P5, R123, UR5, RZ ;  /* 0x000000057b7b7c10 */ /* 0x000fe4000ffbe0ff */
[----:B------:R-:W-:-:S03]  /*3fb0*/  IADD3 R47, P4, R47, UR5, RZ ;  /* 0x000000052f2f7c10 */ /* 0x000fc6000ff9e0ff */
[----:B------:R-:W-:Y:S01]  /*3fc0*/  HMMA.16816.F32 R76, R92, R138, R76 ;  /* 0x0000008a5c4c723c */ /* 0x000fe2000000184c */
[----:B------:R-:W-:-:S05]  /*3fd0*/  IADD3.X R98, R98, UR7, RZ, P0, !PT ;  /* 0x0000000762627c10 */ /* 0x000fca00087fe4ff */
[----:B------:R-:W-:Y:S01]  /*3fe0*/  HMMA.16816.F32 R72, R56, R144, R72 ;  /* 0x000000903848723c */ /* 0x000fe20000001848 */
[----:B------:R-:W-:-:S05]  /*3ff0*/  IADD3.X R100, R100, UR7, RZ, P1, !PT ;  /* 0x0000000764647c10 */ /* 0x000fca0008ffe4ff */
[----:B------:R-:W-:Y:S01]  /*4000*/  HMMA.16816.F32 R68, R56, R140, R68 ;  /* 0x0000008c3844723c */ /* 0x000fe20000001844 */
[----:B------:R-:W-:-:S05]  /*4010*/  IADD3.X R102, R102, UR7, RZ, P2, !PT ;  /* 0x0000000766667c10 */ /* 0x000fca00097fe4ff */
[----:B------:R-:W-:Y:S01]  /*4020*/  HMMA.16816.F32 R64, R56, R142, R64 ;  /* 0x0000008e3840723c */ /* 0x000fe20000001840 */
[----:B------:R-:W-:-:S05]  /*4030*/  IADD3.X R104, R104, UR7, RZ, P3, !PT ;  /* 0x0000000768687c10 */ /* 0x000fca0009ffe4ff */
[----:B------:R-:W-:Y:S01]  /*4040*/  HMMA.16816.F32 R60, R56, R138, R60 ;  /* 0x0000008a383c723c */ /* 0x000fe2000000183c */
[----:B------:R-:W-:Y:S02]  /*4050*/  IADD3 R97, P6, R97, UR5, RZ ;  /* 0x0000000561617c10 */ /* 0x000fe4000ffde0ff */
[----:B------:R-:W-:Y:S02]  /*4060*/  IADD3 R99, P0, R99, UR5, RZ ;  /* 0x0000000563637c10 */ /* 0x000fe4000ff1e0ff */
[----:B------:R-:W-:Y:S02]  /*4070*/  IADD3 R101, P1, R101, UR5, RZ ;  /* 0x0000000565657c10 */ /* 0x000fe4000ff3e0ff */
[----:B------:R-:W-:Y:S02]  /*4080*/  IADD3 R103, P2, R103, UR5, RZ ;  /* 0x0000000567677c10 */ /* 0x000fe4000ff5e0ff */
[----:B------:R-:W-:Y:S01]  /*4090*/  IADD3 R105, P3, R105, UR5, RZ ;  /* 0x0000000569697c10 */ /* 0x000fe2000ff7e0ff */
[----:B------:R-:W-:Y:S01]  /*40a0*/  VIADD R38, R38, 0xffffffff ;  /* 0xffffffff26267836 */ /* 0x000fe20000000000 */
[----:B------:R-:W-:-:S02]  /*40b0*/  IADD3.X R136, R136, UR7, RZ, P5, !PT ;  /* 0x0000000788887c10 */ /* 0x000fc4000affe4ff */
[----:B------:R-:W-:Y:S02]  /*40c0*/  IADD3.X R106, R106, UR7, RZ, P4, !PT ;  /* 0x000000076a6a7c10 */ /* 0x000fe4000a7fe4ff */
[----:B------:R-:W-:Y:S02]  /*40d0*/  IADD3 R137, P5, R137, UR5, RZ ;  /* 0x0000000589897c10 */ /* 0x000fe4000ffbe0ff */
[----:B------:R-:W-:Y:S02]  /*40e0*/  IADD3 R107, P4, R107, UR5, RZ ;  /* 0x000000056b6b7c10 */ /* 0x000fe4000ff9e0ff */
[----:B------:R-:W-:Y:S02]  /*40f0*/  IADD3.X R110, R110, UR7, RZ, P6, !PT ;  /* 0x000000076e6e7c10 */ /* 0x000fe4000b7fe4ff */
[----:B------:R-:W-:Y:S02]  /*4100*/  IADD3.X R112, R112, UR7, RZ, P0, !PT ;  /* 0x0000000770707c10 */ /* 0x000fe400087fe4ff */
[----:B------:R-:W-:-:S02]  /*4110*/  IADD3.X R114, R114, UR7, RZ, P1, !PT ;  /* 0x0000000772727c10 */ /* 0x000fc40008ffe4ff */
[----:B------:R-:W-:Y:S02]  /*4120*/  IADD3.X R116, R116, UR7, RZ, P2, !PT ;  /* 0x0000000774747c10 */ /* 0x000fe400097fe4ff */
[----:B------:R-:W-:Y:S02]  /*4130*/  IADD3.X R118, R118, UR7, RZ, P3, !PT ;  /* 0x0000000776767c10 */ /* 0x000fe40009ffe4ff */
[----:B------:R-:W-:Y:S02]  /*4140*/  IADD3 R111, P6, R111, UR5, RZ ;  /* 0x000000056f6f7c10 */ /* 0x000fe4000ffde0ff */
[----:B------:R-:W-:Y:S02]  /*4150*/  IADD3 R113, P0, R113, UR5, RZ ;  /* 0x0000000571717c10 */ /* 0x000fe4000ff1e0ff */
[----:B------:R-:W-:Y:S02]  /*4160*/  IADD3 R115, P1, R115, UR5, RZ ;  /* 0x0000000573737c10 */ /* 0x000fe4000ff3e0ff */
[----:B------:R-:W-:-:S02]  /*4170*/  IADD3 R117, P2, R117, UR5, RZ ;  /* 0x0000000575757c10 */ /* 0x000fc4000ff5e0ff */
[----:B------:R-:W-:Y:S01]  /*4180*/  IADD3 R119, P3, R119, UR5, RZ ;  /* 0x0000000577777c10 */ /* 0x000fe2000ff7e0ff */
[----:B------:R-:W-:Y:S01]  /*4190*/  IMAD R187, R187, 0x100, R214 ;  /* 0x00000100bbbb7824 */ /* 0x000fe200078e02d6 */
[----:B------:R-:W-:Y:S01]  /*41a0*/  IADD3.X R158, R158, UR7, RZ, P5, !PT ;  /* 0x000000079e9e7c10 */ /* 0x000fe2000affe4ff */
[----:B------:R-:W-:Y:S01]  /*41b0*/  IMAD R181, R181, 0x100, R204 ;  /* 0x00000100b5b57824 */ /* 0x000fe200078e02cc */
[----:B------:R-:W-:Y:S01]  /*41c0*/  IADD3.X R120, R120, UR7, RZ, P4, !PT ;  /* 0x0000000778787c10 */ /* 0x000fe2000a7fe4ff */
[----:B------:R-:W-:Y:S01]  /*41d0*/  IMAD R179, R179, 0x100, R206 ;  /* 0x00000100b3b37824 */ /* 0x000fe200078e02ce */
[----:B------:R-:W-:Y:S01]  /*41e0*/  ISETP.NE.U32.AND P5, PT, R38, RZ, PT ;  /* 0x000000ff2600720c */ /* 0x000fe20003fa5070 */
[----:B------:R-:W-:Y:S01]  /*41f0*/  IMAD R177, R177, 0x100, R208 ;  /* 0x00000100b1b17824 */ /* 0x000fe200078e02d0 */
[----:B------:R-:W-:Y:S01]  /*4200*/  IADD3 R121, P4, R121, UR5, RZ ;  /* 0x0000000579797c10 */ /* 0x000fe2000ff9e0ff */
[----:B------:R-:W-:Y:S02]  /*4210*/  IMAD R183, R210, 0x100, R183 ;  /* 0x00000100d2b77824 */ /* 0x000fe400078e02b7 */
[----:B------:R-:W-:-:S02]  /*4220*/  IMAD R185, R212, 0x100, R185 ;  /* 0x00000100d4b97824 */ /* 0x000fc400078e02b9 */
[----:B------:R-:W-:Y:S02]  /*4230*/  IMAD R173, R190, 0x100, R173 ;  /* 0x00000100bead7824 */ /* 0x000fe400078e02ad */
[----:B------:R-:W-:Y:S01]  /*4240*/  IMAD R175, R192, 0x100, R175 ;  /* 0x00000100c0af7824 */ /* 0x000fe200078e02af */
[----:B------:R-:W-:Y:S02]  /*4250*/  IADD3.X R124, R124, UR7, RZ, P6, !PT ;  /* 0x000000077c7c7c10 */ /* 0x000fe4000b7fe4ff */
[----:B------:R-:W-:Y:S02]  /*4260*/  IADD3.X R126, R126, UR7, RZ, P0, !PT ;  /* 0x000000077e7e7c10 */ /* 0x000fe400087fe4ff */
[----:B------:R-:W-:Y:S02]  /*4270*/  IADD3.X R128, R128, UR7, RZ, P1, !PT ;  /* 0x0000000780807c10 */ /* 0x000fe40008ffe4ff */
[----:B------:R-:W-:Y:S02]  /*4280*/  IADD3.X R130, R130, UR7, RZ, P2, !PT ;  /* 0x0000000782827c10 */ /* 0x000fe400097fe4ff */
[----:B------:R-:W-:-:S02]  /*4290*/  IADD3.X R132, R132, UR7, RZ, P3, !PT ;  /* 0x0000000784847c10 */ /* 0x000fc40009ffe4ff */
[----:B------:R-:W-:Y:S02]  /*42a0*/  F2FP.F16.E4M3.UNPACK_B R94, R52.H1 ;  /* 0x00000034ff5e723e */ /* 0x000fe400030006ff */
[----:B------:R-:W-:Y:S02]  /*42b0*/  F2FP.F16.E4M3.UNPACK_B R95, R53.H1 ;  /* 0x00000035ff5f723e */ /* 0x000fe400030006ff */
[----:B------:R-:W-:Y:S02]  /*42c0*/  IADD3 R125, P6, R125, UR5, RZ ;  /* 0x000000057d7d7c10 */ /* 0x000fe4000ffde0ff */
[----:B------:R-:W-:Y:S02]  /*42d0*/  IADD3 R127, P0, R127, UR5, RZ ;  /* 0x000000057f7f7c10 */ /* 0x000fe4000ff1e0ff */
[----:B------:R-:W-:Y:S02]  /*42e0*/  IADD3 R129, P1, R129, UR5, RZ ;  /* 0x0000000581817c10 */ /* 0x000fe4000ff3e0ff */
[----:B------:R-:W-:-:S02]  /*42f0*/  IADD3 R131, P2, R131, UR5, RZ ;  /* 0x0000000583837c10 */ /* 0x000fc4000ff5e0ff */
[----:B------:R-:W-:Y:S02]  /*4300*/  IADD3 R133, P3, R133, UR5, RZ ;  /* 0x0000000585857c10 */ /* 0x000fe4000ff7e0ff */
[----:B------:R-:W-:Y:S02]  /*4310*/  F2FP.F16.E4M3.UNPACK_B R52, R48.H1 ;  /* 0x00000030ff34723e */ /* 0x000fe400030006ff */
[----:B------:R-:W-:Y:S02]  /*4320*/  F2FP.F16.E4M3.UNPACK_B R53, R49.H1 ;  /* 0x00000031ff35723e */ /* 0x000fe400030006ff */
[----:B------:R-:W-:Y:S02]  /*4330*/  F2FP.F16.E4M3.UNPACK_B R92, R50.H1 ;  /* 0x00000032ff5c723e */ /* 0x000fe400030006ff */
[----:B------:R-:W-:Y:S02]  /*4340*/  F2FP.F16.E4M3.UNPACK_B R93, R51.H1 ;  /* 0x00000033ff5d723e */ /* 0x000fe400030006ff */
[----:B------:R-:W-:-:S02]  /*4350*/  F2FP.F16.E4M3.UNPACK_B R56, R187 ;  /* 0x000000bbff38723e */ /* 0x000fc400020006ff */
[----:B------:R-:W-:Y:S02]  /*4360*/  F2FP.F16.E4M3.UNPACK_B R58, R181 ;  /* 0x000000b5ff3a723e */ /* 0x000fe400020006ff */
[----:B------:R-:W-:Y:S02]  /*4370*/  F2FP.F16.E4M3.UNPACK_B R57, R179 ;  /* 0x000000b3ff39723e */ /* 0x000fe400020006ff */
[----:B------:R-:W-:Y:S02]  /*4380*/  F2FP.F16.E4M3.UNPACK_B R59, R177 ;  /* 0x000000b1ff3b723e */ /* 0x000fe400020006ff */
[----:B------:R-:W-:Y:S02]  /*4390*/  F2FP.F16.E4M3.UNPACK_B R54, R54.H1 ;  /* 0x00000036ff36723e */ /* 0x000fe400030006ff */
[----:B------:R-:W-:Y:S02]  /*43a0*/  F2FP.F16.E4M3.UNPACK_B R55, R55.H1 ;  /* 0x00000037ff37723e */ /* 0x000fe400030006ff */
[----:B------:R-:W-:-:S02]  /*43b0*/  F2FP.F16.E4M3.UNPACK_B R48, R183 ;  /* 0x000000b7ff30723e */ /* 0x000fc400020006ff */
[----:B------:R-:W-:Y:S02]  /*43c0*/  F2FP.F16.E4M3.UNPACK_B R50, R185 ;  /* 0x000000b9ff32723e */ /* 0x000fe400020006ff */
[----:B------:R-:W-:Y:S02]  /*43d0*/  F2FP.F16.E4M3.UNPACK_B R49, R173 ;  /* 0x000000adff31723e */ /* 0x000fe400020006ff */
[----:B------:R-:W-:Y:S02]  /*43e0*/  F2FP.F16.E4M3.UNPACK_B R51, R175 ;  /* 0x000000afff33723e */ /* 0x000fe400020006ff */
[----:B------:R-:W-:Y:S02]  /*43f0*/  IADD3.X R134, R134, UR7, RZ, P4, !PT ;  /* 0x0000000786867c10 */ /* 0x000fe4000a7fe4ff */
[----:B------:R-:W-:Y:S02]  /*4400*/  IADD3 R135, P4, R135, UR5, RZ ;  /* 0x0000000587877c10 */ /* 0x000fe4000ff9e0ff */
[----:B------:R-:W-:-:S02]  /*4410*/  IADD3.X R146, R146, UR7, RZ, P6, !PT ;  /* 0x0000000792927c10 */ /* 0x000fc4000b7fe4ff */
[----:B------:R-:W-:Y:S02]  /*4420*/  IADD3.X R148, R148, UR7, RZ, P0, !PT ;  /* 0x0000000794947c10 */ /* 0x000fe400087fe4ff */
[----:B------:R-:W-:Y:S02]  /*4430*/  IADD3.X R150, R150, UR7, RZ, P1, !PT ;  /* 0x0000000796967c10 */ /* 0x000fe40008ffe4ff */
[----:B------:R-:W-:Y:S02]  /*4440*/  IADD3.X R152, R152, UR7, RZ, P2, !PT ;  /* 0x0000000798987c10 */ /* 0x000fe400097fe4ff */
[----:B------:R-:W-:Y:S02]  /*4450*/  IADD3.X R154, R154, UR7, RZ, P3, !PT ;  /* 0x000000079a9a7c10 */ /* 0x000fe40009ffe4ff */
[----:B------:R-:W-:Y:S02]  /*4460*/  IADD3 R147, P6, R147, UR5, RZ ;  /* 0x0000000593937c10 */ /* 0x000fe4000ffde0ff */
[----:B------:R-:W-:-:S02]  /*4470*/  IADD3 R149, P0, R149, UR5, RZ ;  /* 0x0000000595957c10 */ /* 0x000fc4000ff1e0ff */
[----:B------:R-:W-:Y:S02]  /*4480*/  IADD3 R151, P1, R151, UR5, RZ ;  /* 0x0000000597977c10 */ /* 0x000fe4000ff3e0ff */
[----:B------:R-:W-:Y:S02]  /*4490*/  IADD3 R153, P2, R153, UR5, RZ ;  /* 0x0000000599997c10 */ /* 0x000fe4000ff5e0ff */
[----:B------:R-:W-:Y:S02]  /*44a0*/  IADD3 R155, P3, R155, UR5, RZ ;  /* 0x000000059b9b7c10 */ /* 0x000fe4000ff7e0ff */
[----:B------:R-:W-:Y:S01]  /*44b0*/  IADD3.X R156, R156, UR7, RZ, P4, !PT ;  /* 0x000000079c9c7c10 */ /* 0x000fe2000a7fe4ff */
[----:B------:R-:W-:Y:S01]  /*44c0*/  HMMA.16816.F32 R88, R56, R94, R88 ;  /* 0x0000005e3858723c */ /* 0x000fe20000001858 */
[----:B------:R-:W-:Y:S01]  /*44d0*/  IADD3 R157, P4, R188, R157, RZ ;  /* 0x0000009dbc9d7210 */ /* 0x000fe20007f9e0ff */
[----:B------:R-:W-:Y:S01]  /*44e0*/  UIADD3 UR6, UR6, -0x20, URZ ;  /* 0xffffffe006067890 */ /* 0x000fe2000fffe03f */
[----:B------:R-:W-:-:S02]  /*44f0*/  IADD3.X R160, R160, UR7, RZ, P6, !PT ;  /* 0x00000007a0a07c10 */ /* 0x000fc4000b7fe4ff */
[----:B------:R-:W-:Y:S01]  /*4500*/  IADD3.X R162, R162, UR7, RZ, P0, !PT ;  /* 0x00000007a2a27c10 */ /* 0x000fe200087fe4ff */
[C---:B------:R-:W-:Y:S01]  /*4510*/  HMMA.16816.F32 R84, R56.reuse, R54, R84 ;  /* 0x000000363854723c */ /* 0x040fe20000001854 */
[----:B------:R-:W-:Y:S02]  /*4520*/  IADD3.X R164, R164, UR7, RZ, P1, !PT ;  /* 0x00000007a4a47c10 */ /* 0x000fe40008ffe4ff */
[----:B------:R-:W-:Y:S02]  /*4530*/  IADD3.X R166, R166, UR7, RZ, P2, !PT ;  /* 0x00000007a6a67c10 */ /* 0x000fe400097fe4ff */
[----:B------:R-:W-:Y:S01]  /*4540*/  IADD3.X R168, R168, UR7, RZ, P3, !PT ;  /* 0x00000007a8a87c10 */ /* 0x000fe20009ffe4ff */
[----:B------:R-:W-:Y:S01]  /*4550*/  HMMA.16816.F32 R80, R56, R52, R80 ;  /* 0x000000343850723c */ /* 0x000fe20000001850 */
[----:B------:R-:W-:-:S05]  /*4560*/  LEA.HI.X.SX32 R159, R188, R159, 0x1, P4 ;  /* 0x0000009fbc9f7211 */ /* 0x000fca00020f0eff */
[----:B------:R-:W-:Y:S06]  /*4570*/  HMMA.16816.F32 R76, R56, R92, R76 ;  /* 0x0000005c384c723c */ /* 0x000fec000000184c */
[C---:B------:R-:W-:Y:S06]  /*4580*/  HMMA.16816.F32 R72, R48.reuse, R94, R72 ;  /* 0x0000005e3048723c */ /* 0x040fec0000001848 */
[C---:B------:R-:W-:Y:S06]  /*4590*/  HMMA.16816.F32 R68, R48.reuse, R54, R68 ;  /* 0x000000363044723c */ /* 0x040fec0000001844 */
[C---:B------:R-:W-:Y:S06]  /*45a0*/  HMMA.16816.F32 R64, R48.reuse, R52, R64 ;  /* 0x000000343040723c */ /* 0x040fec0000001840 */
[----:B------:R-:W-:Y:S01]  /*45b0*/  HMMA.16816.F32 R60, R48, R92, R60 ;  /* 0x0000005c303c723c */ /* 0x000fe2000000183c */
[----:B------:R-:W-:-:S08]  /*45c0*/  NOP ;  /* 0x0000000000007918 */ /* 0x000fd00000000000 */
[----:B------:R-:W-:-:S15]  /*45d0*/  @P5 BRA `(.L_x_2) ;  /* 0xffffffe400c85947 */ /* 0x000fde000383ffff */
.L_x_1:
[----:B------:R-:W-:Y:S01]  /*45e0*/  F2FP.SATFINITE.E4M3.F32.PACK_AB_MERGE_C R72, R73, R72, RZ ;  /* 0x000000484948723e */ /* 0x000fe200048070ff */
[----:B------:R-:W-:Y:S01]  /*45f0*/  BAR.SYNC.DEFER_BLOCKING 0x0 ;  /* 0x0000000000007b1d */ /* 0x000fe20000010000 */
[----:B------:R-:W-:Y:S02]  /*4600*/  F2FP.SATFINITE.E4M3.F32.PACK_AB_MERGE_C R68, R69, R68, RZ ;  /* 0x000000444544723e */ /* 0x000fe400048070ff */
[----:B------:R-:W-:Y:S02]  /*4610*/  F2FP.SATFINITE.E4M3.F32.PACK_AB_MERGE_C R64, R65, R64, RZ ;  /* 0x000000404140723e */ /* 0x000fe400048070ff */
[----:B------:R-:W-:Y:S01]  /*4620*/  F2FP.SATFINITE.E4M3.F32.PACK_AB_MERGE_C R88, R89, R88, RZ ;  /* 0x000000585958723e */ /* 0x000fe200048070ff */
[----:B------:R-:W-:Y:S01]  /*4630*/  ULDC.64 UR10, c[0x0][0x228] ;  /* 0x00008a00000a7ab9 */ /* 0x000fe20000000a00 */
[----:B------:R-:W-:Y:S01]  /*4640*/  F2FP.SATFINITE.E4M3.F32.PACK_AB_MERGE_C R84, R85, R84, RZ ;  /* 0x000000545554723e */ /* 0x000fe200048070ff */
[----:B------:R-:W-:Y:S01]  /*4650*/  ULDC UR5, c[0x0][0x244] ;  /* 0x0000910000057ab9 */ /* 0x000fe20000000800 */
[----:B------:R-:W-:Y:S01]  /*4660*/  F2FP.SATFINITE.E4M3.F32.PACK_AB_MERGE_C R80, R81, R80, RZ ;  /* 0x000000505150723e */ /* 0x000fe200048070ff */
[----:B------:R-:W-:Y:S01]  /*4670*/  ULDC.64 UR6, c[0x0][0x220] ;  /* 0x0000880000067ab9 */ /* 0x000fe20000000a00 */
[----:B------:R-:W-:-:S02]  /*4680*/  F2FP.SATFINITE.E4M3.F32.PACK_AB_MERGE_C R66, R67, R66, RZ ;  /* 0x000000424342723e */ /* 0x000fc400048070ff */
[----:B------:R-:W-:Y:S02]  /*4690*/  F2FP.SATFINITE.E4M3.F32.PACK_AB_MERGE_C R62, R63, R62, RZ ;  /* 0x0000003e3f3e723e */ /* 0x000fe400048070ff */
[----:B------:R-:W-:Y:S02]  /*46a0*/  LOP3.LUT R36, R35, 0x3c, R36, 0xf8, !PT ;  /* 0x0000003c23247812 */ /* 0x000fe400078ef824 */
[----:B------:R-:W-:Y:S02]  /*46b0*/  LOP3.LUT R72, R72, 0xffff, RZ, 0xc0, !PT ;  /* 0x0000ffff48487812 */ /* 0x000fe400078ec0ff */
[----:B------:R-:W-:Y:S02]  /*46c0*/  LOP3.LUT R67, R64, 0xffff, RZ, 0xc0, !PT ;  /* 0x0000ffff40437812 */ /* 0x000fe400078ec0ff */
[----:B------:R-:W-:Y:S02]  /*46d0*/  LOP3.LUT R63, R68, 0xffff, RZ, 0xc0, !PT ;  /* 0x0000ffff443f7812 */ /* 0x000fe400078ec0ff */
[----:B------:R-:W-:-:S02]  /*46e0*/  LOP3.LUT R88, R88, 0xffff, RZ, 0xc0, !PT ;  /* 0x0000ffff58587812 */ /* 0x000fc400078ec0ff */
[----:B------:R-:W-:Y:S02]  /*46f0*/  LOP3.LUT R51, R84, 0xffff, RZ, 0xc0, !PT ;  /* 0x0000ffff54337812 */ /* 0x000fe400078ec0ff */
[----:B------:R-:W-:Y:S02]  /*4700*/  LOP3.LUT R59, R80, 0xffff, RZ, 0xc0, !PT ;  /* 0x0000ffff503b7812 */ /* 0x000fe400078ec0ff */
[----:B------:R-:W-:Y:S02]  /*4710*/  F2FP.SATFINITE.E4M3.F32.PACK_AB_MERGE_C R90, R91, R90, RZ ;  /* 0x0000005a5b5a723e */ /* 0x000fe400048070ff */
[----:B------:R-:W-:Y:S02]  /*4720*/  F2FP.SATFINITE.E4M3.F32.PACK_AB_MERGE_C R86, R87, R86, RZ ;  /* 0x000000565756723e */ /* 0x000fe400048070ff */
[----:B------:R-:W-:Y:S02]  /*4730*/  F2FP.SATFINITE.E4M3.F32.PACK_AB_MERGE_C R82, R83, R82, RZ ;  /* 0x000000525352723e */ /* 0x000fe400048070ff */
[----:B------:R-:W-:-:S02]  /*4740*/  PRMT R47, R67, 0x3340, R0 ;  /* 0x00003340432f7816 */ /* 0x000fc40000000000 */
[----:B------:R-:W-:Y:S02]  /*4750*/  PRMT R42, R72, 0x3340, R63 ;  /* 0x00003340482a7816 */ /* 0x000fe4000000003f */
[----:B------:R-:W-:Y:S02]  /*4760*/  LOP3.LUT R41, R36, 0x40, R37, 0xf8, !PT ;  /* 0x0000004024297812 */ /* 0x000fe400078ef825 */
[--C-:B------:R-:W-:Y:S02]  /*4770*/  PRMT R38, R59, 0x3340, R0.reuse ;  /* 0x000033403b267816 */ /* 0x100fe40000000000 */
[----:B------:R-:W-:Y:S02]  /*4780*/  PRMT R35, R88, 0x3340, R51 ;  /* 0x0000334058237816 */ /* 0x000fe40000000033 */
[----:B------:R-:W-:Y:S02]  /*4790*/  SHF.R.S32.HI R37, RZ, 0x4, R0 ;  /* 0x00000004ff257819 */ /* 0x000fe40000011400 */
[----:B------:R-:W-:-:S02]  /*47a0*/  F2FP.SATFINITE.E4M3.F32.PACK_AB_MERGE_C R74, R75, R74, RZ ;  /* 0x0000004a4b4a723e */ /* 0x000fc400048070ff */
[----:B------:R-:W-:Y:S02]  /*47b0*/  F2FP.SATFINITE.E4M3.F32.PACK_AB_MERGE_C R70, R71, R70, RZ ;  /* 0x000000464746723e */ /* 0x000fe400048070ff */
[----:B------:R-:W-:Y:S02]  /*47c0*/  F2FP.SATFINITE.E4M3.F32.PACK_AB_MERGE_C R60, R61, R60, RZ ;  /* 0x0000003c3d3c723e */ /* 0x000fe400048070ff */
[----:B------:R-:W-:Y:S02]  /*47d0*/  LOP3.LUT R90, R90, 0xffff, RZ, 0xc0, !PT ;  /* 0x0000ffff5a5a7812 */ /* 0x000fe400078ec0ff */
[----:B------:R-:W-:Y:S02]  /*47e0*/  LOP3.LUT R57, R86, 0xffff, RZ, 0xc0, !PT ;  /* 0x0000ffff56397812 */ /* 0x000fe400078ec0ff */
[----:B------:R-:W-:Y:S02]  /*47f0*/  LOP3.LUT R61, R82, 0xffff, RZ, 0xc0, !PT ;  /* 0x0000ffff523d7812 */ /* 0x000fe400078ec0ff */
[----:B------:R-:W-:-:S02]  /*4800*/  PRMT R49, R42, 0x5410, R47 ;  /* 0x000054102a317816 */ /* 0x000fc4000000002f */
[----:B------:R-:W-:Y:S02]  /*4810*/  PRMT R43, R35, 0x5410, R38 ;  /* 0x00005410232b7816 */ /* 0x000fe40000000026 */
[----:B------:R-:W-:Y:S02]  /*4820*/  SHF.R.S32.HI R42, RZ, 0x3, R0 ;  /* 0x00000003ff2a7819 */ /* 0x000fe40000011400 */
[----:B------:R-:W-:Y:S02]  /*4830*/  SGXT R37, R37, 0x1 ;  /* 0x000000012525781a */ /* 0x000fe40000000200 */
[----:B------:R-:W-:Y:S02]  /*4840*/  LOP3.LUT R74, R74, 0xffff, RZ, 0xc0, !PT ;  /* 0x0000ffff4a4a7812 */ /* 0x000fe400078ec0ff */
[----:B------:R-:W-:Y:S02]  /*4850*/  LOP3.LUT R65, R70, 0xffff, RZ, 0xc0, !PT ;  /* 0x0000ffff46417812 */ /* 0x000fe400078ec0ff */
[----:B------:R-:W-:-:S02]  /*4860*/  LOP3.LUT R69, R66, 0xffff, RZ, 0xc0, !PT ;  /* 0x0000ffff42457812 */ /* 0x000fc400078ec0ff */
[----:B------:R-:W-:Y:S02]  /*4870*/  SHF.R.U32.HI R35, RZ, 0x8, R88 ;  /* 0x00000008ff237819 */ /* 0x000fe40000011658 */
[----:B------:R-:W-:Y:S02]  /*4880*/  SHF.R.U32.HI R36, RZ, 0x8, R51 ;  /* 0x00000008ff247819 */ /* 0x000fe40000011633 */
[----:B------:R-:W-:Y:S02]  /*4890*/  PRMT R40, R61, 0x3340, R0 ;  /* 0x000033403d287816 */ /* 0x000fe40000000000 */
[----:B------:R-:W-:Y:S02]  /*48a0*/  PRMT R39, R90, 0x3340, R57 ;  /* 0x000033405a277816 */ /* 0x000fe40000000039 */
[----:B------:R-:W-:Y:S02]  /*48b0*/  SGXT R42, R42, 0x1 ;  /* 0x000000012a2a781a */ /* 0x000fe40000000200 */
[----:B------:R-:W-:-:S02]  /*48c0*/  LOP3.LUT R44, R37, 0x804, RZ, 0xc0, !PT ;  /* 0x00000804252c7812 */ /* 0x000fc400078ec0ff */
[----:B------:R-:W-:Y:S02]  /*48d0*/  PRMT R38, R69, 0x3340, R0 ;  /* 0x0000334045267816 */ /* 0x000fe40000000000 */
[----:B------:R-:W-:Y:S02]  /*48e0*/  PRMT R37, R74, 0x3340, R65 ;  /* 0x000033404a257816 */ /* 0x000fe40000000041 */
[----:B------:R-:W-:Y:S02]  /*48f0*/  LOP3.LUT R36, R36, 0xffff, RZ, 0xc0, !PT ;  /* 0x0000ffff24247812 */ /* 0x000fe400078ec0ff */
[----:B------:R-:W-:Y:S02]  /*4900*/  LOP3.LUT R35, R35, 0xffff, RZ, 0xc0, !PT ;  /* 0x0000ffff23237812 */ /* 0x000fe400078ec0ff */
[----:B------:R-:W-:Y:S01]  /*4910*/  PRMT R45, R39, 0x5410, R40 ;  /* 0x00005410272d7816 */ /* 0x000fe20000000028 */
[----:B------:R-:W-:Y:S01]  /*4920*/  IMAD.SHL.U32 R40, R0, 0x8, RZ ;  /* 0x0000000800287824 */ /* 0x000fe200078e00ff */
[----:B------:R-:W-:Y:S01]  /*4930*/  LOP3.LUT R47, R42, 0x440, RZ, 0xc0, !PT ;  /* 0x000004402a2f7812 */ /* 0x000fe200078ec0ff */
[----:B------:R-:W-:Y:S01]  /*4940*/  IMAD.SHL.U32 R39, R0, 0x4, RZ ;  /* 0x0000000400277824 */ /* 0x000fe200078e00ff */
[----:B------:R-:W-:-:S02]  /*4950*/  PRMT R53, R37, 0x5410, R38 ;  /* 0x0000541025357816 */ /* 0x000fc40000000026 */
[----:B------:R-:W-:Y:S02]  /*4960*/  PRMT R42, R35, 0x3340, R36 ;  /* 0x00003340232a7816 */ /* 0x000fe40000000024 */
[----:B------:R-:W-:Y:S02]  /*4970*/  SHF.R.U32.HI R35, RZ, 0x8, R90 ;  /* 0x00000008ff237819 */ /* 0x000fe4000001165a */
[----:B------:R-:W-:Y:S02]  /*4980*/  SHF.R.U32.HI R36, RZ, 0x8, R57 ;  /* 0x00000008ff247819 */ /* 0x000fe40000011639 */
[----:B------:R-:W-:Y:S02]  /*4990*/  SHF.R.U32.HI R38, RZ, 0x8, R61 ;  /* 0x00000008ff267819 */ /* 0x000fe4000001163d */
[----:B------:R-:W-:Y:S02]  /*49a0*/  SHF.R.U32.HI R37, RZ, 0x8, R59 ;  /* 0x00000008ff257819 */ /* 0x000fe4000001163b */
[----:B------:R-:W-:-:S02]  /*49b0*/  LOP3.LUT R55, R47, 0x38, R40, 0xf8, !PT ;  /* 0x000000382f377812 */ /* 0x000fc400078ef828 */
[----:B------:R-:W-:Y:S02]  /*49c0*/  LOP3.LUT R48, R44, 0x80, R39, 0xf8, !PT ;  /* 0x000000802c307812 */ /* 0x000fe400078ef827 */
[----:B------:R-:W-:Y:S02]  /*49d0*/  SHF.R.U32.HI R40, RZ, 0x8, R63 ;  /* 0x00000008ff287819 */ /* 0x000fe4000001163f */
[----:B------:R-:W-:Y:S02]  /*49e0*/  SHF.R.U32.HI R39, RZ, 0x8, R72 ;  /* 0x00000008ff277819 */ /* 0x000fe40000011648 */
[----:B------:R-:W-:Y:S02]  /*49f0*/  LOP3.LUT R36, R36, 0xffff, RZ, 0xc0, !PT ;  /* 0x0000ffff24247812 */ /* 0x000fe400078ec0ff */
[----:B------:R-:W-:Y:S02]  /*4a00*/  LOP3.LUT R35, R35, 0xffff, RZ, 0xc0, !PT ;  /* 0x0000ffff23237812 */ /* 0x000fe400078ec0ff */
[----:B------:R-:W-:-:S02]  /*4a10*/  LOP3.LUT R38, R38, 0xffff, RZ, 0xc0, !PT ;  /* 0x0000ffff26267812 */ /* 0x000fc400078ec0ff */
[----:B------:R-:W-:Y:S02]  /*4a20*/  LOP3.LUT R37, R37, 0xffff, RZ, 0xc0, !PT ;  /* 0x0000ffff25257812 */ /* 0x000fe400078ec0ff */
[----:B------:R-:W-:Y:S02]  /*4a30*/  LOP3.LUT R44, R40, 0xffff, RZ, 0xc0, !PT ;  /* 0x0000ffff282c7812 */ /* 0x000fe400078ec0ff */
[----:B------:R-:W-:Y:S02]  /*4a40*/  LOP3.LUT R51, R39, 0xffff, RZ, 0xc0, !PT ;  /* 0x0000ffff27337812 */ /* 0x000fe400078ec0ff */
[----:B------:R-:W-:Y:S02]  /*4a50*/  PRMT R40, R35, 0x3340, R36 ;  /* 0x0000334023287816 */ /* 0x000fe40000000024 */
[----:B------:R-:W-:Y:S02]  /*4a60*/  PRMT R47, R38, 0x3340, R1 ;  /* 0x00003340262f7816 */ /* 0x000fe40000000001 */
[----:B------:R-:W-:-:S02]  /*4a70*/  PRMT R39, R37, 0x3340, R0 ;  /* 0x0000334025277816 */ /* 0x000fc40000000000 */
[----:B------:R-:W-:Y:S02]  /*4a80*/  SHF.R.U32.HI R36, RZ, 0x8, R65 ;  /* 0x00000008ff247819 */ /* 0x000fe40000011641 */
[----:B------:R-:W-:Y:S02]  /*4a90*/  SHF.R.U32.HI R35, RZ, 0x8, R74 ;  /* 0x00000008ff237819 */ /* 0x000fe4000001164a */
[----:B------:R-:W-:Y:S02]  /*4aa0*/  SHF.R.U32.HI R38, RZ, 0x8, R69 ;  /* 0x00000008ff267819 */ /* 0x000fe40000011645 */
[----:B------:R-:W-:Y:S02]  /*4ab0*/  SHF.R.U32.HI R37, RZ, 0x8, R67 ;  /* 0x00000008ff257819 */ /* 0x000fe40000011643 */
[----:B------:R-:W-:Y:S02]  /*4ac0*/  F2FP.SATFINITE.E4M3.F32.PACK_AB_MERGE_C R76, R77, R76, RZ ;  /* 0x0000004c4d4c723e */ /* 0x000fe400048070ff */
[----:B------:R-:W-:-:S02]  /*4ad0*/  LOP3.LUT R46, R36, 0xffff, RZ, 0xc0, !PT ;  /* 0x0000ffff242e7812 */ /* 0x000fc400078ec0ff */
[----:B------:R-:W-:Y:S02]  /*4ae0*/  LOP3.LUT R35, R35, 0xffff, RZ, 0xc0, !PT ;  /* 0x0000ffff23237812 */ /* 0x000fe400078ec0ff */
[----:B------:R-:W-:Y:S02]  /*4af0*/  LOP3.LUT R38, R38, 0xffff, RZ, 0xc0, !PT ;  /* 0x0000ffff26267812 */ /* 0x000fe400078ec0ff */
[----:B------:R-:W-:Y:S02]  /*4b00*/  LOP3.LUT R37, R37, 0xffff, RZ, 0xc0, !PT ;  /* 0x0000ffff25257812 */ /* 0x000fe400078ec0ff */
[----:B------:R-:W-:Y:S02]  /*4b10*/  LOP3.LUT R76, R76, 0xffff, RZ, 0xc0, !PT ;  /* 0x0000ffff4c4c7812 */ /* 0x000fe400078ec0ff */
[----:B------:R-:W-:Y:S02]  /*4b20*/  F2FP.SATFINITE.E4M3.F32.PACK_AB_MERGE_C R78, R79, R78, RZ ;  /* 0x0000004e4f4e723e */ /* 0x000fe400048070ff */
[----:B------:R-:W-:-:S02]  /*4b30*/  PRMT R35, R35, 0x3340, R46 ;  /* 0x0000334023237816 */ /* 0x000fc4000000002e */
[----:B------:R-:W-:Y:S02]  /*4b40*/  PRMT R38, R38, 0x3340, R1 ;  /* 0x0000334026267816 */ /* 0x000fe40000000001 */
[----:B------:R-:W-:Y:S02]  /*4b50*/  PRMT R44, R51, 0x3340, R44 ;  /* 0x00003340332c7816 */ /* 0x000fe4000000002c */
[----:B------:R-:W-:Y:S02]  /*4b60*/  PRMT R37, R37, 0x3340, R0 ;  /* 0x0000334025257816 */ /* 0x000fe40000000000 */
[----:B------:R-:W-:Y:S02]  /*4b70*/  PRMT R36, R43, 0x4210, R76 ;  /* 0x000042102b247816 */ /* 0x000fe4000000004c */
[----:B------:R-:W-:Y:S02]  /*4b80*/  PRMT R39, R42, 0x5410, R39 ;  /* 0x000054102a277816 */ /* 0x000fe40000000027 */
[----:B------:R-:W-:Y:S01]  /*4b90*/  LOP3.LUT R62, R62, 0xffff, RZ, 0xc0, !PT ;  /* 0x0000ffff3e3e7812 */ /* 0x000fe200078ec0ff */
[----:B------:R0:W-:Y:S01]  /*4ba0*/  STS [R41+UR4], R36 ;  /* 0x0000002429007988 */ /* 0x0001e20008000804 */
[----:B------:R-:W-:-:S02]  /*4bb0*/  PRMT R47, R40, 0x5410, R47 ;  /* 0x00005410282f7816 */ /* 0x000fc4000000002f */
[----:B------:R-:W-:Y:S02]  /*4bc0*/  PRMT R35, R35, 0x5410, R38 ;  /* 0x0000541023237816 */ /* 0x000fe40000000026 */
[----:B------:R-:W-:Y:S02]  /*4bd0*/  LOP3.LUT R78, R78, 0xffff, RZ, 0xc0, !PT ;  /* 0x0000ffff4e4e7812 */ /* 0x000fe400078ec0ff */
[----:B------:R-:W-:Y:S02]  /*4be0*/  LOP3.LUT R60, R60, 0xffff, RZ, 0xc0, !PT ;  /* 0x0000ffff3c3c7812 */ /* 0x000fe400078ec0ff */
[----:B------:R-:W-:Y:S02]  /*4bf0*/  PRMT R37, R44, 0x5410, R37 ;  /* 0x000054102c257816 */ /* 0x000fe40000000025 */
[----:B------:R-:W-:Y:S02]  /*4c00*/  LOP3.LUT R55, R55, 0x40, R0, 0x78, !PT ;  /* 0x0000004037377812 */ /* 0x000fe400078e7800 */
[----:B------:R-:W-:-:S02]  /*4c10*/  PRMT R76, R39, 0x5210, R76 ;  /* 0x00005210274c7816 */ /* 0x000fc4000000004c */
[----:B------:R-:W-:Y:S02]  /*4c20*/  PRMT R38, R53, 0x4210, R62 ;  /* 0x0000421035267816 */ /* 0x000fe4000000003e */
[--C-:B------:R-:W-:Y:S01]  /*4c30*/  PRMT R45, R45, 0x4210, R78.reuse ;  /* 0x000042102d2d7816 */ /* 0x100fe2000000004e */
[----:B------:R-:W-:Y:S01]  /*4c40*/  STS [R41+UR4+0x80], R76 ;  /* 0x0000804c29007988 */ /* 0x000fe20008000804 */
[----:B------:R-:W-:Y:S02]  /*4c50*/  PRMT R47, R47, 0x5210, R78 ;  /* 0x000052102f2f7816 */ /* 0x000fe4000000004e */
[----:B0-----:R-:W-:Y:S02]  /*4c60*/  PRMT R36, R49, 0x4210, R60 ;  /* 0x0000421031247816 */ /* 0x001fe4000000003c */
[----:B------:R-:W-:Y:S02]  /*4c70*/  LOP3.LUT R0, R41, 0x440, RZ, 0x3c, !PT ;  /* 0x0000044029007812 */ /* 0x000fe400078e3cff */
[----:B------:R-:W-:-:S02]  /*4c80*/  PRMT R62, R35, 0x5210, R62 ;  /* 0x00005210233e7816 */ /* 0x000fc4000000003e */
[----:B------:R-:W-:Y:S01]  /*4c90*/  PRMT R60, R37, 0x5210, R60 ;  /* 0x00005210253c7816 */ /* 0x000fe2000000003c */
[----:B------:R-:W-:Y:S01]  /*4ca0*/  STS [R0+UR4], R45 ;  /* 0x0000002d00007988 */ /* 0x000fe20008000804 */
[C---:B------:R-:W-:Y:S02]  /*4cb0*/  LOP3.LUT R35, R41.reuse, 0x804, RZ, 0x3c, !PT ;  /* 0x0000080429237812 */ /* 0x040fe400078e3cff */
[----:B------:R-:W-:Y:S01]  /*4cc0*/  LOP3.LUT R37, R41, 0xc44, RZ, 0x3c, !PT ;  /* 0x00000c4429257812 */ /* 0x000fe200078e3cff */
[----:B------:R0:W-:Y:S01]  /*4cd0*/  STS [R0+UR4+0x80], R47 ;  /* 0x0000802f00007988 */ /* 0x0001e20008000804 */
[----:B------:R-:W-:Y:S02]  /*4ce0*/  LOP3.LUT R48, R48, R55, RZ, 0xfc, !PT ;  /* 0x0000003730307212 */ /* 0x000fe400078efcff */
[----:B------:R-:W0:Y:S01]  /*4cf0*/  LDC R55, c[0x0][0x248] ;  /* 0x00009200ff377b82 */ /* 0x000e220000000800 */
[----:B------:R-:W-:Y:S01]  /*4d00*/  STS [R35+UR4], R36 ;  /* 0x0000002423007988 */ /* 0x000fe20008000804 */
[----:B------:R-:W-:-:S02]  /*4d10*/  LOP3.LUT R42, R48, 0x4, RZ, 0x3c, !PT ;  /* 0x00000004302a7812 */ /* 0x000fc400078e3cff */
[C---:B------:R-:W-:Y:S01]  /*4d20*/  ISETP.GE.AND P0, PT, R34.reuse, UR10, PT ;  /* 0x0000000a22007c0c */ /* 0x040fe2000bf06270 */
[----:B------:R1:W-:Y:S01]  /*4d30*/  STS [R35+UR4+0x80], R60 ;  /* 0x0000803c23007988 */ /* 0x0003e20008000804 */
[----:B------:R-:W-:Y:S02]  /*4d40*/  IMAD R34, R34, UR5, RZ ;  /* 0x0000000522227c24 */ /* 0x000fe4000f8e02ff */
[----:B------:R-:W-:Y:S01]  /*4d50*/  ISETP.LT.AND P2, PT, R2, UR11, !P0 ;  /* 0x0000000b02007c0c */ /* 0x000fe2000c741270 */
[----:B------:R-:W-:Y:S01]  /*4d60*/  STS [R37+UR4], R38 ;  /* 0x0000002625007988 */ /* 0x000fe20008000804 */
[----:B------:R-:W-:Y:S02]  /*4d70*/  ISETP.LT.AND P1, PT, R11, UR11, !P0 ;  /* 0x0000000b0b007c0c */ /* 0x000fe4000c721270 */
[C---:B------:R-:W-:Y:S01]  /*4d80*/  IADD3 R51, P4, R34.reuse, UR6, RZ ;  /* 0x0000000622337c10 */ /* 0x040fe2000ff9e0ff */
[----:B------:R-:W-:Y:S01]  /*4d90*/  STS [R37+UR4+0x80], R62 ;  /* 0x0000803e25007988 */ /* 0x000fe20008000804 */
[----:B------:R-:W-:Y:S02]  /*4da0*/  BAR.SYNC.DEFER_BLOCKING 0x0 ;  /* 0x0000000000007b1d */ /* 0x000fe40000010000 */
[----:B------:R-:W-:-:S02]  /*4db0*/  LEA.HI.X.SX32 R53, R34, UR7, 0x1, P4 ;  /* 0x0000000722357c11 */ /* 0x000fc4000a0f0eff */
[C---:B------:R-:W-:Y:S02]  /*4dc0*/  ISETP.LT.AND P4, PT, R3.reuse, UR11, !P0 ;  /* 0x0000000b03007c0c */ /* 0x040fe4000c781270 */
[----:B------:R-:W-:Y:S01]  /*4dd0*/  ISETP.LT.AND P3, PT, R10, UR11, !P0 ;  /* 0x0000000b0a007c0c */ /* 0x000fe2000c761270 */
[-C--:B0-----:R-:W-:Y:S02]  /*4de0*/  IMAD R0, R2, R55.reuse, RZ ;  /* 0x0000003702007224 */ /* 0x081fe400078e02ff */
[-C--:B------:R-:W-:Y:S02]  /*4df0*/  IMAD R11, R3, R55.reuse, RZ ;  /* 0x00000037030b7224 */ /* 0x080fe400078e02ff */
[----:B------:R-:W-:Y:S01]  /*4e00*/  IMAD R34, R4, R55, RZ ;  /* 0x0000003704227224 */ /* 0x000fe200078e02ff */
[----:B------:R-:W-:Y:S01]  /*4e10*/  IADD3 R2, P5, R0, R51, RZ ;  /* 0x0000003300027210 */ /* 0x000fe20007fbe0ff */
[----:B-1----:R-:W-:Y:S01]  /*4e20*/  IMAD R35, R5, R55, RZ ;  /* 0x0000003705237224 */ /* 0x002fe200078e02ff */
[----:B------:R-:W-:Y:S01]  /*4e30*/  IADD3 R10, P6, R11, R51, RZ ;  /* 0x000000330b0a7210 */ /* 0x000fe20007fde0ff */
[----:B------:R-:W-:Y:S01]  /*4e40*/  IMAD R36, R6, R55, RZ ;  /* 0x0000003706247224 */ /* 0x000fe200078e02ff */
[-C--:B------:R-:W-:Y:S01]  /*4e50*/  LEA.HI.X.SX32 R3, R0, R53.reuse, 0x1, P5 ;  /* 0x0000003500037211 */ /* 0x080fe200028f0eff */
[----:B------:R-:W-:Y:S01]  /*4e60*/  IMAD R0, R55, 0x20, R0 ;  /* 0x0000002037007824 */ /* 0x000fe200078e0200 */
[----:B------:R-:W-:-:S02]  /*4e70*/  LEA.HI.X.SX32 R11, R11, R53, 0x1, P6 ;  /* 0x000000350b0b7211 */ /* 0x000fc400030f0eff */
[----:B------:R-:W-:Y:S01]  /*4e80*/  ISETP.LT.AND P5, PT, R4, UR11, !P0 ;  /* 0x0000000b04007c0c */ /* 0x000fe2000c7a1270 */
[----:B------:R-:W0:Y:S04]  /*4e90*/  LDS R39, [R48+UR4] ;  /* 0x0000000430277984 */ /* 0x000e280008000800 */
[----:B------:R-:W1:Y:S04]  /*4ea0*/  LDS R41, [R42+UR4] ;  /* 0x000000042a297984 */ /* 0x000e680008000800 */
[----:B------:R-:W2:Y:S04]  /*4eb0*/  LDS R40, [R48+UR4+0x100] ;  /* 0x0001000430287984 */ /* 0x000ea80008000800 */
[----:B------:R-:W3:Y:S04]  /*4ec0*/  LDS R43, [R42+UR4+0x100] ;  /* 0x000100042a2b7984 */ /* 0x000ee80008000800 */
[----:B------:R-:W4:Y:S04]  /*4ed0*/  LDS R37, [R48+UR4+0x200] ;  /* 0x0002000430257984 */ /* 0x000f280008000800 */
[----:B------:R-:W5:Y:S04]  /*4ee0*/  LDS R38, [R42+UR4+0x200] ;  /* 0x000200042a267984 */ /* 0x000f680008000800 */
[----:B------:R-:W5:Y:S04]  /*4ef0*/  LDS R48, [R48+UR4+0x300] ;  /* 0x0003000430307984 */ /* 0x000f680008000800 */
[----:B------:R-:W5:Y:S01]  /*4f00*/  LDS R42, [R42+UR4+0x300] ;  /* 0x000300042a2a7984 */ /* 0x000f620008000800 */
[----:B0-----:R-:W-:-:S02]  /*4f10*/  PRMT R45, R39, 0x7770, RZ ;  /* 0x00007770272d7816 */ /* 0x001fc400000000ff */
[----:B-1----:R-:W-:-:S03]  /*4f20*/  PRMT R47, R41, 0x7770, RZ ;  /* 0x00007770292f7816 */ /* 0x002fc600000000ff */
[----:B------:R-:W-:Y:S01]  /*4f30*/  @P2 STG.E.U8 desc[UR8][R2.64], R45 ;  /* 0x0000002d02002986 */ /* 0x000fe2000c101108 */
[----:B------:R-:W-:Y:S02]  /*4f40*/  IADD3 R4, P2, R34, R51, RZ ;  /* 0x0000003322047210 */ /* 0x000fe40007f5e0ff */
[----:B--2---:R-:W-:Y:S01]  /*4f50*/  PRMT R49, R40, 0x7770, RZ ;  /* 0x0000777028317816 */ /* 0x004fe200000000ff */
[----:B------:R3:W-:Y:S01]  /*4f60*/  @P4 STG.E.U8 desc[UR8][R10.64], R47 ;  /* 0x0000002f0a004986 */ /* 0x0007e2000c101108 */
[----:B------:R-:W-:Y:S02]  /*4f70*/  ISETP.LT.AND P4, PT, R5, UR11, !P0 ;  /* 0x0000000b05007c0c */ /* 0x000fe4000c781270 */
[----:B------:R-:W-:Y:S02]  /*4f80*/  LEA.HI.X.SX32 R5, R34, R53, 0x1, P2 ;  /* 0x0000003522057211 */ /* 0x000fe400010f0eff */
[C---:B------:R-:W-:Y:S02]  /*4f90*/  IADD3 R34, P6, R35.reuse, R51, RZ ;  /* 0x0000003323227210 */ /* 0x040fe40007fde0ff */
[----:B------:R-:W-:Y:S01]  /*4fa0*/  ISETP.LT.AND P2, PT, R6, UR11, !P0 ;  /* 0x0000000b06007c0c */ /* 0x000fe2000c741270 */
[----:B------:R0:W-:Y:S01]  /*4fb0*/  @P5 STG.E.U8 desc[UR8][R4.64], R49 ;  /* 0x0000003104005986 */ /* 0x0001e2000c101108 */
[----:B------:R-:W-:-:S02]  /*4fc0*/  LEA.HI.X.SX32 R35, R35, R53, 0x1, P6 ;  /* 0x0000003523237211 */ /* 0x000fc400030f0eff */
[C---:B------:R-:W-:Y:S01]  /*4fd0*/  ISETP.LT.AND P6, PT, R7.reuse, UR11, !P0 ;  /* 0x0000000b07007c0c */ /* 0x040fe2000c7c1270 */
[-C--:B------:R-:W-:Y:S01]  /*4fe0*/  IMAD R7, R7, R55.reuse, RZ ;  /* 0x0000003707077224 */ /* 0x080fe200078e02ff */
[----:B---3--:R-:W-:Y:S01]  /*4ff0*/  PRMT R11, R43, 0x7770, RZ ;  /* 0x000077702b0b7816 */ /* 0x008fe200000000ff */
[----:B------:R-:W-:Y:S01]  /*5000*/  IMAD R10, R9, R55, RZ ;  /* 0x00000037090a7224 */ /* 0x000fe200078e02ff */
[-C--:B------:R-:W-:Y:S02]  /*5010*/  IADD3 R2, P5, R36, R51.reuse, RZ ;  /* 0x0000003324027210 */ /* 0x080fe40007fbe0ff */
[----:B----4-:R-:W-:Y:S01]  /*5020*/  PRMT R45, R37, 0x7770, RZ ;  /* 0x00007770252d7816 */ /* 0x010fe200000000ff */
[----:B------:R-:W-:Y:S01]  /*5030*/  @P4 STG.E.U8 desc[UR8][R34.64], R11 ;  /* 0x0000000b22004986 */ /* 0x000fe2000c101108 */
[----:B------:R-:W-:Y:S01]  /*5040*/  IADD3 R6, P4, R7, R51, RZ ;  /* 0x0000003307067210 */ /* 0x000fe20007f9e0ff */
[----:B0-----:R-:W-:Y:S01]  /*5050*/  IMAD R5, R8, R55, RZ ;  /* 0x0000003708057224 */ /* 0x001fe200078e02ff */
[----:B------:R-:W-:-:S02]  /*5060*/  LEA.HI.X.SX32 R3, R36, R53, 0x1, P5 ;  /* 0x0000003524037211 */ /* 0x000fc400028f0eff */
[----:B------:R-:W-:Y:S02]  /*5070*/  LEA.HI.X.SX32 R7, R7, R53, 0x1, P4 ;  /* 0x0000003507077211 */ /* 0x000fe400020f0eff */
[----:B-----5:R-:W-:Y:S01]  /*5080*/  PRMT R47, R38, 0x7770, RZ ;  /* 0x00007770262f7816 */ /* 0x020fe200000000ff */
[----:B------:R0:W-:Y:S01]  /*5090*/  @P2 STG.E.U8 desc[UR8][R2.64], R45 ;  /* 0x0000002d02002986 */ /* 0x0001e2000c101108 */
[----:B------:R-:W-:Y:S02]  /*50a0*/  ISETP.LT.AND P5, PT, R8, UR11, !P0 ;  /* 0x0000000b08007c0c */ /* 0x000fe4000c7a1270 */
[----:B------:R-:W-:Y:S01]  /*50b0*/  ISETP.LT.AND P4, PT, R9, UR11, !P0 ;  /* 0x0000000b09007c0c */ /* 0x000fe2000c781270 */
[----:B------:R1:W-:Y:S01]  /*50c0*/  @P6 STG.E.U8 desc[UR8][R6.64], R47 ;  /* 0x0000002f06006986 */ /* 0x0003e2000c101108 */
[-C--:B------:R-:W-:Y:S02]  /*50d0*/  IADD3 R8, P6, R10, R51.reuse, RZ ;  /* 0x000000330a087210 */ /* 0x080fe40007fde0ff */
[----:B------:R-:W-:-:S02]  /*50e0*/  IADD3 R4, P2, R5, R51, RZ ;  /* 0x0000003305047210 */ /* 0x000fc40007f5e0ff */
[-C--:B------:R-:W-:Y:S02]  /*50f0*/  LEA.HI.X.SX32 R9, R10, R53.reuse, 0x1, P6 ;  /* 0x000000350a097211 */ /* 0x080fe400030f0eff */
[----:B------:R-:W-:Y:S02]  /*5100*/  LEA.HI.X.SX32 R5, R5, R53, 0x1, P2 ;  /* 0x0000003505057211 */ /* 0x000fe400010f0eff */
[----:B0-----:R-:W-:Y:S02]  /*5110*/  IADD3 R2, P6, R0, R51, RZ ;  /* 0x0000003300027210 */ /* 0x001fe40007fde0ff */
[----:B------:R-:W-:Y:S01]  /*5120*/  PRMT R11, R48, 0x7770, RZ ;  /* 0x00007770300b7816 */ /* 0x000fe200000000ff */
[C---:B-1----:R-:W-:Y:S01]  /*5130*/  IMAD R7, R55.reuse, 0x4, R0 ;  /* 0x0000000437077824 */ /* 0x042fe200078e0200 */
[----:B------:R-:W-:Y:S02]  /*5140*/  PRMT R35, R42, 0x7770, RZ ;  /* 0x000077702a237816 */ /* 0x000fe400000000ff */
[----:B------:R-:W-:Y:S01]  /*5150*/  LEA.HI.X.SX32 R3, R0, R53, 0x1, P6 ;  /* 0x0000003500037211 */ /* 0x000fe200030f0eff */
[----:B------:R-:W-:Y:S01]  /*5160*/  IMAD R0, R55, 0x4, R7 ;  /* 0x0000000437007824 */ /* 0x000fe200078e0207 */
[----:B------:R-:W-:Y:S01]  /*5170*/  IADD3 R6, P6, R7, R51, RZ ;  /* 0x0000003307067210 */ /* 0x000fe20007fde0ff */
[----:B------:R0:W-:Y:S01]  /*5180*/  @P5 STG.E.U8 desc[UR8][R4.64], R11 ;  /* 0x0000000b04005986 */ /* 0x0001e2000c101108 */
[----:B------:R-:W-:-:S02]  /*5190*/  ISETP.LT.AND P5, PT, R13, UR11, !P0 ;  /* 0x0000000b0d007c0c */ /* 0x000fc4000c7a1270 */
[----:B------:R-:W-:Y:S01]  /*51a0*/  LEA.HI.X.SX32 R7, R7, R53, 0x1, P6 ;  /* 0x0000003507077211 */ /* 0x000fe200030f0eff */
[----:B------:R1:W-:Y:S01]  /*51b0*/  @P4 STG.E.U8 desc[UR8][R8.64], R35 ;  /* 0x0000002308004986 */ /* 0x0003e2000c101108 */
[----:B------:R-:W-:Y:S02]  /*51c0*/  PRMT R13, R39, 0x7771, RZ ;  /* 0x00007771270d7816 */ /* 0x000fe400000000ff */
[----:B------:R-:W-:Y:S02]  /*51d0*/  ISETP.LT.AND P2, PT, R12, UR11, !P0 ;  /* 0x0000000b0c007c0c */ /* 0x000fe4000c741270 */
[----:B------:R-:W-:Y:S01]  /*51e0*/  ISETP.LT.AND P4, PT, R14, UR11, !P0 ;  /* 0x0000000b0e007c0c */ /* 0x000fe2000c781270 */
[----:B------:R2:W-:Y:S01]  /*51f0*/  @P3 STG.E.U8 desc[UR8][R2.64], R13 ;  /* 0x0000000d02003986 */ /* 0x0005e2000c101108 */
[----:B------:R-:W-:Y:S02]  /*5200*/  ISETP.LT.AND P3, PT, R15, UR11, !P0 ;  /* 0x0000000b0f007c0c */ /* 0x000fe4000c761270 */
[----:B0-----:R-:W-:-:S02]  /*5210*/  IADD3 R4, P6, R0, R51, RZ ;  /* 0x0000003300047210 */ /* 0x001fc40007fde0ff */
[----:B------:R-:W-:Y:S01]  /*5220*/  PRMT R11, R41, 0x7771, RZ ;  /* 0x00007771290b7816 */ /* 0x000fe200000000ff */
[C---:B-1----:R-:W-:Y:S01]  /*5230*/  IMAD R9, R55.reuse, 0x4, R0 ;  /* 0x0000000437097824 */ /* 0x042fe200078e0200 */
[----:B------:R-:W-:Y:S02]  /*5240*/  LEA.HI.X.SX32 R5, R0, R53, 0x1, P6 ;  /* 0x0000003500057211 */ /* 0x000fe400030f0eff */
[----:B------:R-:W-:Y:S01]  /*5250*/  PRMT R15, R40, 0x7771, RZ ;  /* 0x00007771280f7816 */ /* 0x000fe200000000ff */
[----:B------:R-:W-:Y:S01]  /*5260*/  IMAD R0, R55, 0x4, R9 ;  /* 0x0000000437007824 */ /* 0x000fe200078e0209 */
[----:B------:R-:W-:Y:S01]  /*5270*/  IADD3 R8, P6, R9, R51, RZ ;  /* 0x0000003309087210 */ /* 0x000fe20007fde0ff */
[----:B------:R0:W-:Y:S01]  /*5280*/  @P1 STG.E.U8 desc[UR8][R6.64], R11 ;  /* 0x0000000b06001986 */ /* 0x0001e2000c101108 */
[----:B--2---:R-:W-:Y:S01]  /*5290*/  PRMT R13, R43, 0x7771, RZ ;  /* 0x000077712b0d7816 */ /* 0x004fe200000000ff */
[----:B------:R-:W-:Y:S01]  /*52a0*/  IMAD R10, R55, 0x4, R0 ;  /* 0x00000004370a7824 */ /* 0x000fe200078e0200 */
[----:B------:R-:W-:Y:S01]  /*52b0*/  LEA.HI.X.SX32 R9, R9, R53, 0x1, P6 ;  /* 0x0000003509097211 */ /* 0x000fe200030f0eff */
[----:B------:R1:W-:Y:S01]  /*52c0*/  @P2 STG.E.U8 desc[UR8][R4.64], R15 ;  /* 0x0000000f04002986 */ /* 0x0003e2000c101108 */
[----:B------:R-:W-:-:S02]  /*52d0*/  IADD3 R2, P6, R0, R51, RZ ;  /* 0x0000003300027210 */ /* 0x000fc40007fde0ff */
[----:B------:R-:W-:Y:S01]  /*52e0*/  ISETP.LT.AND P1, PT, R16, UR11, !P0 ;  /* 0x0000000b10007c0c */ /* 0x000fe2000c721270 */
[----:B------:R2:W-:Y:S01]  /*52f0*/  @P5 STG.E.U8 desc[UR8][R8.64], R13 ;  /* 0x0000000d08005986 */ /* 0x0005e2000c101108 */
[----:B------:R-:W-:Y:S01]  /*5300*/  LEA.HI.X.SX32 R3, R0, R53, 0x1, P6 ;  /* 0x0000003500037211 */ /* 0x000fe200030f0eff */
[----:B------:R-:W-:Y:S01]  /*5310*/  IMAD R0, R55, 0x4, R10 ;  /* 0x0000000437007824 */ /* 0x000fe200078e020a */
[----:B------:R-:W-:Y:S02]  /*5320*/  ISETP.LT.AND P2, PT, R17, UR11, !P0 ;  /* 0x0000000b11007c0c */ /* 0x000fe4000c741270 */
[C---:B0-----:R-:W-:Y:S02]  /*5330*/  IADD3 R6, P6, R10.reuse, R51, RZ ;  /* 0x000000330a067210 */ /* 0x041fe40007fde0ff */
[----:B------:R-:W-:Y:S02]  /*5340*/  PRMT R11, R37, 0x7771, RZ ;  /* 0x00007771250b7816 */ /* 0x000fe400000000ff */
[----:B------:R-:W-:-:S02]  /*5350*/  LEA.HI.X.SX32 R7, R10, R53, 0x1, P6 ;  /* 0x000000350a077211 */ /* 0x000fc400030f0eff */
[----:B-1----:R-:W-:Y:S01]  /*5360*/  IADD3 R4, P6, R0, R51, RZ ;  /* 0x0000003300047210 */ /* 0x002fe20007fde0ff */
[C---:B--2---:R-:W-:Y:S01]  /*5370*/  IMAD R9, R55.reuse, 0x4, R0 ;  /* 0x0000000437097824 */ /* 0x044fe200078e0200 */
[----:B------:R-:W-:Y:S01]  /*5380*/  PRMT R15, R38, 0x7771, RZ ;  /* 0x00007771260f7816 */ /* 0x000fe200000000ff */
[----:B------:R0:W-:Y:S01]  /*5390*/  @P4 STG.E.U8 desc[UR8][R2.64], R11 ;  /* 0x0000000b02004986 */ /* 0x0001e2000c101108 */
[----:B------:R-:W-:Y:S01]  /*53a0*/  LEA.HI.X.SX32 R5, R0, R53, 0x1, P6 ;  /* 0x0000003500057211 */ /* 0x000fe200030f0eff */
[----:B------:R-:W-:Y:S01]  /*53b0*/  IMAD R0, R55, 0x4, R9 ;  /* 0x0000000437007824 */ /* 0x000fe200078e0209 */
[C---:B------:R-:W-:Y:S01]  /*53c0*/  IADD3 R8, P6, R9.reuse, R51, RZ ;  /* 0x0000003309087210 */ /* 0x040fe20007fde0ff */
[----:B------:R1:W-:Y:S01]  /*53d0*/  @P3 STG.E.U8 desc[UR8][R6.64], R15 ;  /* 0x0000000f06003986 */ /* 0x0003e2000c101108 */
[----:B------:R-:W-:Y:S02]  /*53e0*/  PRMT R13, R48, 0x7771, RZ ;  /* 0x00007771300d7816 */ /* 0x000fe400000000ff */
[----:B------:R-:W-:-:S02]  /*53f0*/  LEA.HI.X.SX32 R9, R9, R53, 0x1, P6 ;  /* 0x0000003509097211 */ /* 0x000fc400030f0eff */
[----:B------:R-:W-:Y:S01]  /*5400*/  ISETP.LT.AND P5, PT, R18, UR11, !P0 ;  /* 0x0000000b12007c0c */ /* 0x000fe2000c7a1270 */
[----:B------:R2:W-:Y:S01]  /*5410*/  @P1 STG.E.U8 desc[UR8][R4.64], R13 ;  /* 0x0000000d04001986 */ /* 0x0005e2000c101108 */
[----:B------:R-:W-:Y:S02]  /*5420*/  ISETP.LT.AND P4, PT, R19, UR11, !P0 ;  /* 0x0000000b13007c0c */ /* 0x000fe4000c781270 */
[----:B0-----:R-:W-:Y:S02]  /*5430*/  IADD3 R2, P6, R0, R51, RZ ;  /* 0x0000003300027210 */ /* 0x001fe40007fde0ff */
[----:B------:R-:W-:Y:S01]  /*5440*/  PRMT R11, R42, 0x7771, RZ ;  /* 0x000077712a0b7816 */ /* 0x000fe200000000ff */
[----:B-1----:R-:W-:Y:S01]  /*5450*/  IMAD R7, R55, 0x4, R0 ;  /* 0x0000000437077824 */ /* 0x002fe200078e0200 */
        /* <DEDUP_REMOVED lines=15> */
[----:B0-----:R-:W-:Y:S02]  /*5550*/  IADD3 R8, P6, R10, R51, RZ ;  /* 0x000000330a087210 */ /* 0x001fe40007fde0ff */
[----:B------:R-:W-:Y:S02]  /*5560*/  PRMT R11, R40, 0x7772, RZ ;  /* 0x00007772280b7816 */ /* 0x000fe400000000ff */
[----:B------:R-:W-:-:S02]  /*5570*/  LEA.HI.X.SX32 R9, R10, R53, 0x1, P6 ;  /* 0x000000350a097211 */ /* 0x000fc400030f0eff */
[C---:B-1----:R-:W-:Y:S01]  /*5580*/  IADD3 R2, P6, R0.reuse, R51, RZ ;  /* 0x0000003300027210 */ /* 0x042fe20007fde0ff */
[----:B--2---:R-:W-:Y:S01]  /*5590*/  IMAD R7, R55, 0x4, R0 ;  /* 0x0000000437077824 */ /* 0x004fe200078e0200 */
[----:B------:R-:W-:Y:S01]  /*55a0*/  PRMT R15, R43, 0x7772, RZ ;  /* 0x000077722b0f7816 */ /* 0x000fe200000000ff */
[----:B------:R0:W-:Y:S01]  /*55b0*/  @P3 STG.E.U8 desc[UR8][R4.64], R11 ;  /* 0x0000000b04003986 */ /* 0x0001e2000c101108 */
[----:B------:R-:W-:Y:S01]  /*55c0*/  LEA.HI.X.SX32 R3, R0, R53, 0x1, P6 ;  /* 0x0000003500037211 */ /* 0x000fe200030f0eff */
[----:B------:R-:W-:Y:S01]  /*55d0*/  IMAD R0, R55, 0x4, R7 ;  /* 0x0000000437007824 */ /* 0x000fe200078e0207 */
[C---:B------:R-:W-:Y:S01]  /*55e0*/  IADD3 R6, P6, R7.reuse, R51, RZ ;  /* 0x0000003307067210 */ /* 0x040fe20007fde0ff */
[----:B------:R1:W-:Y:S01]  /*55f0*/  @P1 STG.E.U8 desc[UR8][R8.64], R15 ;  /* 0x0000000f08001986 */ /* 0x0003e2000c101108 */
[----:B------:R-:W-:Y:S02]  /*5600*/  ISETP.LT.AND P2, PT, R22, UR11, !P0 ;  /* 0x0000000b16007c0c */ /* 0x000fe4000c741270 */
[----:B------:R-:W-:-:S02]  /*5610*/  LEA.HI.X.SX32 R7, R7, R53, 0x1, P6 ;  /* 0x0000003507077211 */ /* 0x000fc400030f0eff */
[----:B------:R-:W-:Y:S02]  /*5620*/  PRMT R13, R37, 0x7772, RZ ;  /* 0x00007772250d7816 */ /* 0x000fe400000000ff */
[----:B------:R-:W-:Y:S02]  /*5630*/  ISETP.LT.AND P5, PT, R23, UR11, !P0 ;  /* 0x0000000b17007c0c */ /* 0x000fe4000c7a1270 */
[----:B0-----:R-:W-:Y:S02]  /*5640*/  IADD3 R4, P6, R0, R51, RZ ;  /* 0x0000003300047210 */ /* 0x001fe40007fde0ff */
[----:B------:R-:W-:Y:S01]  /*5650*/  ISETP.LT.AND P4, PT, R24, UR11, !P0 ;  /* 0x0000000b18007c0c */ /* 0x000fe2000c781270 */
[----:B-1----:R-:W-:Y:S01]  /*5660*/  IMAD R9, R55, 0x4, R0 ;  /* 0x0000000437097824 */ /* 0x002fe200078e0200 */
[----:B------:R-:W-:Y:S01]  /*5670*/  LEA.HI.X.SX32 R5, R0, R53, 0x1, P6 ;  /* 0x0000003500057211 */ /* 0x000fe200030f0eff */
[----:B------:R0:W-:Y:S01]  /*5680*/  @P2 STG.E.U8 desc[UR8][R2.64], R13 ;  /* 0x0000000d02002986 */ /* 0x0001e2000c101108 */
[----:B------:R-:W-:Y:S01]  /*5690*/  ISETP.LT.AND P3, PT, R25, UR11, !P0 ;  /* 0x0000000b19007c0c */ /* 0x000fe2000c761270 */
[----:B------:R-:W-:Y:S01]  /*56a0*/  IMAD R0, R55, 0x4, R9 ;  /* 0x0000000437007824 */ /* 0x000fe200078e0209 */
[----:B------:R-:W-:-:S02]  /*56b0*/  IADD3 R8, P6, R9, R51, RZ ;  /* 0x0000003309087210 */ /* 0x000fc40007fde0ff */
[----:B------:R-:W-:Y:S01]  /*56c0*/  ISETP.LT.AND P1, PT, R26, UR11, !P0 ;  /* 0x0000000b1a007c0c */ /* 0x000fe2000c721270 */
[----:B------:R-:W-:Y:S01]  /*56d0*/  IMAD R10, R55, 0x4, R0 ;  /* 0x00000004370a7824 */ /* 0x000fe200078e0200 */
[----:B------:R-:W-:Y:S02]  /*56e0*/  LEA.HI.X.SX32 R9, R9, R53, 0x1, P6 ;  /* 0x0000003509097211 */ /* 0x000fe400030f0eff */
[----:B------:R-:W-:Y:S02]  /*56f0*/  PRMT R11, R38, 0x7772, RZ ;  /* 0x00007772260b7816 */ /* 0x000fe400000000ff */
[----:B------:R-:W-:Y:S02]  /*5700*/  ISETP.LT.AND P2, PT, R27, UR11, !P0 ;  /* 0x0000000b1b007c0c */ /* 0x000fe4000c741270 */
[----:B0-----:R-:W-:Y:S01]  /*5710*/  IADD3 R2, P6, R0, R51, RZ ;  /* 0x0000003300027210 */ /* 0x001fe20007fde0ff */
[----:B------:R0:W-:Y:S01]  /*5720*/  @P5 STG.E.U8 desc[UR8][R6.64], R11 ;  /* 0x0000000b06005986 */ /* 0x0001e2000c101108 */
[----:B------:R-:W-:-:S02]  /*5730*/  PRMT R15, R48, 0x7772, RZ ;  /* 0x00007772300f7816 */ /* 0x000fc400000000ff */
[----:B------:R-:W-:Y:S01]  /*5740*/  LEA.HI.X.SX32 R3, R0, R53, 0x1, P6 ;  /* 0x0000003500037211 */ /* 0x000fe200030f0eff */
[----:B------:R-:W-:Y:S01]  /*5750*/  IMAD R0, R55, 0x4, R10 ;  /* 0x0000000437007824 */ /* 0x000fe200078e020a */
[----:B------:R-:W-:Y:S01]  /*5760*/  PRMT R13, R42, 0x7772, RZ ;  /* 0x000077722a0d7816 */ /* 0x000fe200000000ff */
[----:B------:R1:W-:Y:S01]  /*5770*/  @P4 STG.E.U8 desc[UR8][R4.64], R15 ;  /* 0x0000000f04004986 */ /* 0x0003e2000c101108 */
[----:B------:R-:W-:Y:S02]  /*5780*/  PRMT R39, R39, 0x7773, RZ ;  /* 0x0000777327277816 */ /* 0x000fe400000000ff */
[----:B------:R-:W-:Y:S01]  /*5790*/  PRMT R41, R41, 0x7773, RZ ;  /* 0x0000777329297816 */ /* 0x000fe200000000ff */
[----:B------:R2:W-:Y:S01]  /*57a0*/  @P3 STG.E.U8 desc[UR8][R8.64], R13 ;  /* 0x0000000d08003986 */ /* 0x0005e2000c101108 */
[----:B------:R-:W-:Y:S01]  /*57b0*/  ISETP.LT.AND P5, PT, R28, UR11, !P0 ;  /* 0x0000000b1c007c0c */ /* 0x000fe2000c7a1270 */
[----:B0-----:R-:W-:Y:S01]  /*57c0*/  IMAD R11, R55, 0x4, R0 ;  /* 0x00000004370b7824 */ /* 0x001fe200078e0200 */
[C---:B------:R-:W-:Y:S01]  /*57d0*/  IADD3 R6, P6, R10.reuse, R51, RZ ;  /* 0x000000330a067210 */ /* 0x040fe20007fde0ff */
[----:B------:R0:W-:Y:S01]  /*57e0*/  @P1 STG.E.U8 desc[UR8][R2.64], R39 ;  /* 0x0000002702001986 */ /* 0x0001e2000c101108 */
[----:B------:R-:W-:Y:S01]  /*57f0*/  ISETP.LT.AND P4, PT, R29, UR11, !P0 ;  /* 0x0000000b1d007c0c */ /* 0x000fe2000c781270 */
[----:B------:R-:W-:Y:S01]  /*5800*/  IMAD R12, R55, 0x4, R11 ;  /* 0x00000004370c7824 */ /* 0x000fe200078e020b */
[----:B------:R-:W-:-:S02]  /*5810*/  LEA.HI.X.SX32 R7, R10, R53, 0x1, P6 ;  /* 0x000000350a077211 */ /* 0x000fc400030f0eff */
[-C--:B-1----:R-:W-:Y:S02]  /*5820*/  IADD3 R4, P1, R0, R51.reuse, RZ ;  /* 0x0000003300047210 */ /* 0x082fe40007f3e0ff */
[----:B------:R-:W-:Y:S01]  /*5830*/  ISETP.LT.AND P3, PT, R30, UR11, !P0 ;  /* 0x0000000b1e007c0c */ /* 0x000fe2000c761270 */
[----:B--2---:R-:W-:Y:S01]  /*5840*/  IMAD R13, R55, 0x4, R12 ;  /* 0x00000004370d7824 */ /* 0x004fe200078e020c */
[----:B------:R1:W-:Y:S01]  /*5850*/  @P2 STG.E.U8 desc[UR8][R6.64], R41 ;  /* 0x0000002906002986 */ /* 0x0003e2000c101108 */
[----:B------:R-:W-:Y:S02]  /*5860*/  IADD3 R8, P2, R11, R51, RZ ;  /* 0x000000330b087210 */ /* 0x000fe40007f5e0ff */
[----:B------:R-:W-:Y:S01]  /*5870*/  LEA.HI.X.SX32 R5, R0, R53, 0x1, P1 ;  /* 0x0000003500057211 */ /* 0x000fe200008f0eff */
[----:B------:R-:W-:Y:S01]  /*5880*/  IMAD R0, R55, 0x4, R13 ;  /* 0x0000000437007824 */ /* 0x000fe200078e020d */
[----:B0-----:R-:W-:Y:S02]  /*5890*/  IADD3 R2, P1, R13, R51, RZ ;  /* 0x000000330d027210 */ /* 0x001fe40007f3e0ff */
[----:B------:R-:W-:-:S02]  /*58a0*/  LEA.HI.X.SX32 R9, R11, R53, 0x1, P2 ;  /* 0x000000350b097211 */ /* 0x000fc400010f0eff */
[----:B------:R-:W-:Y:S02]  /*58b0*/  IADD3 R10, P6, R12, R51, RZ ;  /* 0x000000330c0a7210 */ /* 0x000fe40007fde0ff */
[----:B------:R-:W-:Y:S01]  /*58c0*/  ISETP.LT.AND P2, PT, R31, UR11, !P0 ;  /* 0x0000000b1f007c0c */ /* 0x000fe2000c741270 */
[----:B-1----:R-:W-:Y:S01]  /*58d0*/  IMAD R7, R55, 0x4, R0 ;  /* 0x0000000437077824 */ /* 0x002fe200078e0200 */
[-C--:B------:R-:W-:Y:S02]  /*58e0*/  LEA.HI.X.SX32 R3, R13, R53.reuse, 0x1, P1 ;  /* 0x000000350d037211 */ /* 0x080fe400008f0eff */
[----:B------:R-:W-:Y:S02]  /*58f0*/  ISETP.LT.AND P1, PT, R32, UR11, !P0 ;  /* 0x0000000b20007c0c */ /* 0x000fe4000c721270 */
[----:B------:R-:W-:Y:S02]  /*5900*/  ISETP.LT.AND P0, PT, R33, UR11, !P0 ;  /* 0x0000000b21007c0c */ /* 0x000fe4000c701270 */
[----:B------:R-:W-:-:S02]  /*5910*/  LEA.HI.X.SX32 R11, R12, R53, 0x1, P6 ;  /* 0x000000350c0b7211 */ /* 0x000fc400030f0eff */
[----:B------:R-:W-:Y:S02]  /*5920*/  IADD3 R12, P6, R0, R51, RZ ;  /* 0x00000033000c7210 */ /* 0x000fe40007fde0ff */
[----:B------:R-:W-:Y:S02]  /*5930*/  PRMT R15, R40, 0x7773, RZ ;  /* 0x00007773280f7816 */ /* 0x000fe400000000ff */
[----:B------:R-:W-:Y:S02]  /*5940*/  PRMT R43, R43, 0x7773, RZ ;  /* 0x000077732b2b7816 */ /* 0x000fe400000000ff */
[----:B------:R-:W-:Y:S01]  /*5950*/  PRMT R37, R37, 0x7773, RZ ;  /* 0x0000777325257816 */ /* 0x000fe200000000ff */
[----:B------:R0:W-:Y:S01]  /*5960*/  @P5 STG.E.U8 desc[UR8][R4.64], R15 ;  /* 0x0000000f04005986 */ /* 0x0001e2000c101108 */
[----:B------:R-:W-:Y:S02]  /*5970*/  PRMT R17, R38, 0x7773, RZ ;  /* 0x0000777326117816 */ /* 0x000fe400000000ff */
[----:B------:R-:W-:Y:S01]  /*5980*/  LEA.HI.X.SX32 R13, R0, R53, 0x1, P6 ;  /* 0x00000035000d7211 */ /* 0x000fe200030f0eff */
[----:B------:R0:W-:Y:S01]  /*5990*/  @P4 STG.E.U8 desc[UR8][R8.64], R43 ;  /* 0x0000002b08004986 */ /* 0x0001e2000c101108 */
[----:B------:R-:W-:-:S02]  /*59a0*/  PRMT R19, R48, 0x7773, RZ ;  /* 0x0000777330137816 */ /* 0x000fc400000000ff */
[C---:B------:R-:W-:Y:S01]  /*59b0*/  IADD3 R6, P6, R7.reuse, R51, RZ ;  /* 0x0000003307067210 */ /* 0x040fe20007fde0ff */
[----:B------:R0:W-:Y:S01]  /*59c0*/  @P3 STG.E.U8 desc[UR8][R10.64], R37 ;  /* 0x000000250a003986 */ /* 0x0001e2000c101108 */
[----:B------:R-:W-:Y:S02]  /*59d0*/  PRMT R21, R42, 0x7773, RZ ;  /* 0x000077732a157816 */ /* 0x000fe400000000ff */
[----:B------:R-:W-:Y:S01]  /*59e0*/  LEA.HI.X.SX32 R7, R7, R53, 0x1, P6 ;  /* 0x0000003507077211 */ /* 0x000fe200030f0eff */
[----:B------:R0:W-:Y:S04]  /*59f0*/  @P2 STG.E.U8 desc[UR8][R2.64], R17 ;  /* 0x0000001102002986 */ /* 0x0001e8000c101108 */
[----:B------:R0:W-:Y:S01]  /*5a00*/  @P1 STG.E.U8 desc[UR8][R12.64], R19 ;  /* 0x000000130c001986 */ /* 0x0001e2000c101108 */
[----:B------:R-:W-:Y:S05]  /*5a10*/  @!P0 EXIT ;  /* 0x000000000000894d */ /* 0x000fea0003800000 */
[----:B------:R-:W-:Y:S01]  /*5a20*/  STG.E.U8 desc[UR8][R6.64], R21 ;  /* 0x0000001506007986 */ /* 0x000fe2000c101108 */
[----:B------:R-:W-:Y:S05]  /*5a30*/  EXIT ;  /* 0x000000000000794d */ /* 0x000fea0003800000 */
.L_x_3:
[----:B------:R-:W-:-:S00]  /*5a40*/  BRA `(.L_x_3) ;  /* 0xfffffffc00fc7947 */ /* 0x000fc0000383ffff */
[----:B------:R-:W-:-:S00]  /*5a50*/  NOP ;  /* 0x0000000000007918 */ /* 0x000fc00000000000 */
        /* <DEDUP_REMOVED lines=10> */
.L_x_4:


//--------------------- .nv.shared.matmul_kernel  --------------------------
	.section	.nv.shared.matmul_kernel,"aw",@nobits
	.sectionflags	@""
	.align	16
	.zero		1024


//--------------------- .nv.shared.reserved.0     --------------------------
	.section	.nv.shared.reserved.0,"aw",@nobits
	.weak		__nv_reservedSMEM_offset_0_alias
	.size		__nv_reservedSMEM_offset_0_alias, 0, 0
	.other		__nv_reservedSMEM_offset_0_alias,@"STO_CUDA_RESERVED_SHARED STV_DEFAULT"
__nv_reservedSMEM_offset_0_alias:
	.zero		0


//--------------------- .nv.constant0.matmul_kernel --------------------------
	.section	.nv.constant0.matmul_kernel,"a",@progbits
	.sectionflags	@""
	.align	4
.nv.constant0.matmul_kernel:
	.zero		608


//--------------------- SYMBOLS --------------------------

	.type		.nv.reservedSmem.offset0,@object
	.size		.nv.reservedSmem.offset0,0x4
